	.target	sm_90a

	.elftype	@"ET_EXEC"


//--------------------- .note.nv.tkinfo           --------------------------
	.section	.note.nv.tkinfo,"",@"SHT_NOTE"
	.sectionflags	@"SHF_NOTE_NV_TKINFO"
	.tkinfo
        /*0018*/ 	.word	0x00000002
        /*0030*/ 	.string	""
        /*0030*/ 	.string	"ptxas"
        /*0030*/ 	.string	"Cuda compilation tools, release 13.0, V13.0.88"
        /*0030*/ 	.string	"Build cuda_13.0.r13.0/compiler.36424714_0"
        /*0030*/ 	.string	"-arch sm_90a -m 64 "



//--------------------- .note.nv.cuinfo           --------------------------
	.section	.note.nv.cuinfo,"",@"SHT_NOTE"
	.sectionflags	@"SHF_NOTE_NV_CUINFO"
        /*0018*/ 	.short	0x0002
        /*001a*/ 	.short	0x005a
        /*001c*/ 	.short	0x0082
	.zero		2


//--------------------- .nv.info                  --------------------------
	.section	.nv.info,"",@"SHT_CUDA_INFO"
	.align	4


	//----- nvinfo : EIATTR_REGCOUNT
	.align		4
        /*0000*/ 	.byte	0x04, 0x2f
        /*0002*/ 	.short	(.L_15 - .L_14)
	.align		4
.L_14:
        /*0004*/ 	.word	index@(_ZN7cutlass13device_kernelINS_4gemm6kernel13GemmUniversalIN4cute5tupleIJiiiiEEENS1_10collective13CollectiveMmaINS1_34MainloopSm90TmaGmmaWarpSpecializedILi4ENS5_IJNS4_1CILi2EEENSA_ILi1EEESC_EEENS1_35KernelTmaWarpSpecializedCooperativeEEENS5_IJNSA_ILi256EEENSA_ILi128EEESH_EEEaNS5_IJlSC_lEEEaSJ_NS4_8TiledMMAINS4_8MMA_AtomIJNS4_4SM904GMMA27MMA_64x128x32_S32S8S8_SS_TNEEEENS4_6LayoutISD_NS5_IJSC_NSA_ILi0EEESR_EEEEENS5_IJNS4_10UnderscoreESU_SU_EEEEENS4_13SM90_TMA_LOADENS4_14ComposedLayoutINS4_7SwizzleILi3ELi4ELi3EEENS4_18smem_ptr_flag_bitsILi8EEENSQ_INS5_IJNSA_ILi8EEESH_EEENS5_IJSH_SC_EEEEEEEvNS4_8identityENS4_23SM90_TMA_LOAD_MULTICASTES17_vS18_EENS_8epilogue10collective6detail29Sm90TmaWarpSpecializedAdapterINS1C_15DefaultEpilogueIaSJ_SJ_NS1B_6thread17LinearCombinationIaLi1EiiLNS1G_9ScaleType4KindE0ELNS_15FloatRoundStyleE2EaEENS1_15EpilogueDefaultEEEEEvvEEEEvNT_6ParamsE)
        /*0008*/ 	.word	0x000000a8


	//----- nvinfo : EIATTR_FRAME_SIZE
	.align		4
.L_15:
        /*000c*/ 	.byte	0x04, 0x11
        /*000e*/ 	.short	(.L_17 - .L_16)
	.align		4
.L_16:
        /*0010*/ 	.word	index@(_ZN7cutlass13device_kernelINS_4gemm6kernel13GemmUniversalIN4cute5tupleIJiiiiEEENS1_10collective13CollectiveMmaINS1_34MainloopSm90TmaGmmaWarpSpecializedILi4ENS5_IJNS4_1CILi2EEENSA_ILi1EEESC_EEENS1_35KernelTmaWarpSpecializedCooperativeEEENS5_IJNSA_ILi256EEENSA_ILi128EEESH_EEEaNS5_IJlSC_lEEEaSJ_NS4_8TiledMMAINS4_8MMA_AtomIJNS4_4SM904GMMA27MMA_64x128x32_S32S8S8_SS_TNEEEENS4_6LayoutISD_NS5_IJSC_NSA_ILi0EEESR_EEEEENS5_IJNS4_10UnderscoreESU_SU_EEEEENS4_13SM90_TMA_LOADENS4_14ComposedLayoutINS4_7SwizzleILi3ELi4ELi3EEENS4_18smem_ptr_flag_bitsILi8EEENSQ_INS5_IJNSA_ILi8EEESH_EEENS5_IJSH_SC_EEEEEEEvNS4_8identityENS4_23SM90_TMA_LOAD_MULTICASTES17_vS18_EENS_8epilogue10collective6detail29Sm90TmaWarpSpecializedAdapterINS1C_15DefaultEpilogueIaSJ_SJ_NS1B_6thread17LinearCombinationIaLi1EiiLNS1G_9ScaleType4KindE0ELNS_15FloatRoundStyleE2EaEENS1_15EpilogueDefaultEEEEEvvEEEEvNT_6ParamsE)
        /*0014*/ 	.word	0x00000000


	//----- nvinfo : EIATTR_MIN_STACK_SIZE
	.align		4
.L_17:
        /*0018*/ 	.byte	0x04, 0x12
        /*001a*/ 	.short	(.L_19 - .L_18)
	.align		4
.L_18:
        /*001c*/ 	.word	index@(_ZN7cutlass13device_kernelINS_4gemm6kernel13GemmUniversalIN4cute5tupleIJiiiiEEENS1_10collective13CollectiveMmaINS1_34MainloopSm90TmaGmmaWarpSpecializedILi4ENS5_IJNS4_1CILi2EEENSA_ILi1EEESC_EEENS1_35KernelTmaWarpSpecializedCooperativeEEENS5_IJNSA_ILi256EEENSA_ILi128EEESH_EEEaNS5_IJlSC_lEEEaSJ_NS4_8TiledMMAINS4_8MMA_AtomIJNS4_4SM904GMMA27MMA_64x128x32_S32S8S8_SS_TNEEEENS4_6LayoutISD_NS5_IJSC_NSA_ILi0EEESR_EEEEENS5_IJNS4_10UnderscoreESU_SU_EEEEENS4_13SM90_TMA_LOADENS4_14ComposedLayoutINS4_7SwizzleILi3ELi4ELi3EEENS4_18smem_ptr_flag_bitsILi8EEENSQ_INS5_IJNSA_ILi8EEESH_EEENS5_IJSH_SC_EEEEEEEvNS4_8identityENS4_23SM90_TMA_LOAD_MULTICASTES17_vS18_EENS_8epilogue10collective6detail29Sm90TmaWarpSpecializedAdapterINS1C_15DefaultEpilogueIaSJ_SJ_NS1B_6thread17LinearCombinationIaLi1EiiLNS1G_9ScaleType4KindE0ELNS_15FloatRoundStyleE2EaEENS1_15EpilogueDefaultEEEEEvvEEEEvNT_6ParamsE)
        /*0020*/ 	.word	0x00000000
.L_19:


//--------------------- .nv.compat                --------------------------
	.section	.nv.compat,"",@"SHT_CUDA_COMPAT_INFO"
	.align	4
        /*0000*/ 	.byte	0x02, 0x09, 0x01, 0x00, 0x02, 0x02, 0x04, 0x00, 0x02, 0x05, 0x05, 0x00, 0x03, 0x07, 0x01, 0x01
        /*0010*/ 	.byte	0x02, 0x03, 0x01, 0x00, 0x02, 0x06, 0x01, 0x00, 0x04, 0x0b, 0x08, 0x00, 0x00, 0x00, 0x00, 0x00
        /*0020*/ 	.byte	0x00, 0x00, 0x00, 0x00


//--------------------- .nv.info._ZN7cutlass13device_kernelINS_4gemm6kernel13GemmUniversalIN4cute5tupleIJiiiiEEENS1_10collective13CollectiveMmaINS1_34MainloopSm90TmaGmmaWarpSpecializedILi4ENS5_IJNS4_1CILi2EEENSA_ILi1EEESC_EEENS1_35KernelTmaWarpSpecializedCooperativeEEENS5_IJNSA_ILi256EEENSA_ILi128EEESH_EEEaNS5_IJlSC_lEEEaSJ_NS4_8TiledMMAINS4_8MMA_AtomIJNS4_4SM904GMMA27MMA_64x128x32_S32S8S8_SS_TNEEEENS4_6LayoutISD_NS5_IJSC_NSA_ILi0EEESR_EEEEENS5_IJNS4_10UnderscoreESU_SU_EEEEENS4_13SM90_TMA_LOADENS4_14ComposedLayoutINS4_7SwizzleILi3ELi4ELi3EEENS4_18smem_ptr_flag_bitsILi8EEENSQ_INS5_IJNSA_ILi8EEESH_EEENS5_IJSH_SC_EEEEEEEvNS4_8identityENS4_23SM90_TMA_LOAD_MULTICASTES17_vS18_EENS_8epilogue10collective6detail29Sm90TmaWarpSpecializedAdapterINS1C_15DefaultEpilogueIaSJ_SJ_NS1B_6thread17LinearCombinationIaLi1EiiLNS1G_9ScaleType4KindE0ELNS_15FloatRoundStyleE2EaEENS1_15EpilogueDefaultEEEEEvvEEEEvNT_6ParamsE --------------------------
	.section	.nv.info._ZN7cutlass13device_kernelINS_4gemm6kernel13GemmUniversalIN4cute5tupleIJiiiiEEENS1_10collective13CollectiveMmaINS1_34MainloopSm90TmaGmmaWarpSpecializedILi4ENS5_IJNS4_1CILi2EEENSA_ILi1EEESC_EEENS1_35KernelTmaWarpSpecializedCooperativeEEENS5_IJNSA_ILi256EEENSA_ILi128EEESH_EEEaNS5_IJlSC_lEEEaSJ_NS4_8TiledMMAINS4_8MMA_AtomIJNS4_4SM904GMMA27MMA_64x128x32_S32S8S8_SS_TNEEEENS4_6LayoutISD_NS5_IJSC_NSA_ILi0EEESR_EEEEENS5_IJNS4_10UnderscoreESU_SU_EEEEENS4_13SM90_TMA_LOADENS4_14ComposedLayoutINS4_7SwizzleILi3ELi4ELi3EEENS4_18smem_ptr_flag_bitsILi8EEENSQ_INS5_IJNSA_ILi8EEESH_EEENS5_IJSH_SC_EEEEEEEvNS4_8identityENS4_23SM90_TMA_LOAD_MULTICASTES17_vS18_EENS_8epilogue10collective6detail29Sm90TmaWarpSpecializedAdapterINS1C_15DefaultEpilogueIaSJ_SJ_NS1B_6thread17LinearCombinationIaLi1EiiLNS1G_9ScaleType4KindE0ELNS_15FloatRoundStyleE2EaEENS1_15EpilogueDefaultEEEEEvvEEEEvNT_6ParamsE,"",@"SHT_CUDA_INFO"
	.sectionflags	@""
	.align	4


	//----- nvinfo : EIATTR_CUDA_API_VERSION
	.align		4
        /*0000*/ 	.byte	0x04, 0x37
        /*0002*/ 	.short	(.L_21 - .L_20)
.L_20:
        /*0004*/ 	.word	0x00000082


	//----- nvinfo : EIATTR_KPARAM_INFO
	.align		4
.L_21:
        /*0008*/ 	.byte	0x04, 0x17
        /*000a*/ 	.short	(.L_23 - .L_22)
.L_22:
        /*000c*/ 	.word	0x00000000
        /*0010*/ 	.short	0x0000
        /*0012*/ 	.short	0x0070
        /*0014*/ 	.byte	0x00, 0xf0, 0x01, 0x10


	//----- nvinfo : EIATTR_SPARSE_MMA_MASK
	.align		4
.L_23:
        /*0018*/ 	.byte	0x03, 0x50
        /*001a*/ 	.short	0x0000


	//----- nvinfo : EIATTR_MAXREG_COUNT
	.align		4
        /*001c*/ 	.byte	0x03, 0x1b
        /*001e*/ 	.short	0x00a8


	//----- nvinfo : EIATTR_NUM_BARRIERS
	.align		4
        /*0020*/ 	.byte	0x02, 0x4c
        /*0022*/ 	.byte	0x01
	.zero		1


	//----- nvinfo : EIATTR_EXTERNS
	.align		4
        /*0024*/ 	.byte	0x04, 0x0f
        /*0026*/ 	.short	(.L_25 - .L_24)


	//   ....[0]....
	.align		4
.L_24:
        /*0028*/ 	.word	index@(__assertfail)


	//----- nvinfo : EIATTR_MERCURY_ISA_VERSION
	.align		4
.L_25:
        /*002c*/ 	.byte	0x03, 0x5f
        /*002e*/ 	.short	0x0101


	//----- nvinfo : EIATTR_INT_WARP_WIDE_INSTR_OFFSETS
	.align		4
        /*0030*/ 	.byte	0x04, 0x31
        /*0032*/ 	.short	(.L_27 - .L_26)


	//   ....[0]....
.L_26:
        /*0034*/ 	.word	0x00000480


	//   ....[1]....
        /*0038*/ 	.word	0x000004b0


	//   ....[2]....
        /*003c*/ 	.word	0x00000670


	//   ....[3]....
        /*0040*/ 	.word	0x00001f50


	//----- nvinfo : EIATTR_COOP_GROUP_MASK_REGIDS
	.align		4
.L_27:
        /*0044*/ 	.byte	0x04, 0x29
        /*0046*/ 	.short	(.L_29 - .L_28)


	//   ....[0]....
.L_28:
        /*0048*/ 	.word	0xffffffff


	//   ....[1]....
        /*004c*/ 	.word	0xffffffff


	//   ....[2]....
        /*0050*/ 	.word	0xffffffff


	//   ....[3]....
        /*0054*/ 	.word	0xffffffff


	//   ....[4]....
        /*0058*/ 	.word	0xffffffff


	//   ....[5]....
        /*005c*/ 	.word	0xffffffff


	//----- nvinfo : EIATTR_COOP_GROUP_INSTR_OFFSETS
	.align		4
.L_29:
        /*0060*/ 	.byte	0x04, 0x28
        /*0062*/ 	.short	(.L_31 - .L_30)


	//   ....[0]....
.L_30:
        /*0064*/ 	.word	0x00000060


	//   ....[1]....
        /*0068*/ 	.word	0x00000070


	//   ....[2]....
        /*006c*/ 	.word	0x00000130


	//   ....[3]....
        /*0070*/ 	.word	0x000002d0


	//   ....[4]....
        /*0074*/ 	.word	0x000007f0


	//   ....[5]....
        /*0078*/ 	.word	0x00001230


	//----- nvinfo : EIATTR_REG_RECONFIG
	.align		4
.L_31:
        /*007c*/ 	.byte	0x01, 0x54
	.zero		2


	//----- nvinfo : EIATTR_SYSCALL_OFFSETS
	.align		4
        /*0080*/ 	.byte	0x04, 0x46
        /*0082*/ 	.short	(.L_33 - .L_32)


	//   ....[0]....
.L_32:
        /*0084*/ 	.word	0x00001400


	//----- nvinfo : EIATTR_MBARRIER_INSTR_OFFSETS
	.align		4
.L_33:
        /*0088*/ 	.byte	0x04, 0x39
        /*008a*/ 	.short	(.L_35 - .L_34)


	//   ....[0]....
.L_34:
        /*008c*/ 	.word	0x00000230
        /*0090*/ 	.word	0x000000ff
        /*0094*/ 	.word	0x00000000
        /*0098*/ 	.short	0x0100
        /*009a*/ 	.byte	0x08
	.zero		1


	//   ....[1]....
        /*009c*/ 	.word	0x00000240
        /*00a0*/ 	.word	0x000000ff
        /*00a4*/ 	.word	0x00000020
        /*00a8*/ 	.short	0x0100
        /*00aa*/ 	.byte	0x08
	.zero		1


	//   ....[2]....
        /*00ac*/ 	.word	0x00000250
        /*00b0*/ 	.word	0x000000ff
        /*00b4*/ 	.word	0x00000008
        /*00b8*/ 	.short	0x0100
        /*00ba*/ 	.byte	0x08
	.zero		1


	//   ....[3]....
        /*00bc*/ 	.word	0x00000260
        /*00c0*/ 	.word	0x000000ff
        /*00c4*/ 	.word	0x00000028
        /*00c8*/ 	.short	0x0100
        /*00ca*/ 	.byte	0x08
	.zero		1


	//   ....[4]....
        /*00cc*/ 	.word	0x00000270
        /*00d0*/ 	.word	0x000000ff
        /*00d4*/ 	.word	0x00000010
        /*00d8*/ 	.short	0x0100
        /*00da*/ 	.byte	0x08
	.zero		1


	//   ....[5]....
        /*00dc*/ 	.word	0x00000280
        /*00e0*/ 	.word	0x000000ff
        /*00e4*/ 	.word	0x00000030
        /*00e8*/ 	.short	0x0100
        /*00ea*/ 	.byte	0x08
	.zero		1


	//   ....[6]....
        /*00ec*/ 	.word	0x00000290
        /*00f0*/ 	.word	0x000000ff
        /*00f4*/ 	.word	0x00000018
        /*00f8*/ 	.short	0x0100
        /*00fa*/ 	.byte	0x08
	.zero		1


	//   ....[7]....
        /*00fc*/ 	.word	0x000002a0
        /*0100*/ 	.word	0x000000ff
        /*0104*/ 	.word	0x00000038
        /*0108*/ 	.short	0x0100
        /*010a*/ 	.byte	0x08
	.zero		1


	//   ....[8]....
        /*010c*/ 	.word	0x000006f0
        /*0110*/ 	.word	0x000000ff
        /*0114*/ 	.word	0x00000050
        /*0118*/ 	.short	0x0100
        /*011a*/ 	.byte	0x06
	.zero		1


	//   ....[9]....
        /*011c*/ 	.word	0x00000780
        /*0120*/ 	.word	0x000000ff
        /*0124*/ 	.word	0x00000058
        /*0128*/ 	.short	0x0100
        /*012a*/ 	.byte	0x06
	.zero		1


	//   ....[10]....
        /*012c*/ 	.word	0x000014d0
        /*0130*/ 	.word	0x00000003
        /*0134*/ 	.word	0x00000000
        /*0138*/ 	.short	0x010a
        /*013a*/ 	.byte	0x3f
	.zero		1


	//   ....[11]....
        /*013c*/ 	.word	0x00001510
        /*0140*/ 	.word	0x00000003
        /*0144*/ 	.word	0x00000000
        /*0148*/ 	.short	0x010a
        /*014a*/ 	.byte	0x3f
	.zero		1


	//   ....[12]....
        /*014c*/ 	.word	0x00001a10
        /*0150*/ 	.word	0x00000005
        /*0154*/ 	.word	0x00000000
        /*0158*/ 	.short	0x010a
        /*015a*/ 	.byte	0x3f
	.zero		1


	//   ....[13]....
        /*015c*/ 	.word	0x00001a50
        /*0160*/ 	.word	0x00000005
        /*0164*/ 	.word	0x00000000
        /*0168*/ 	.short	0x010a
        /*016a*/ 	.byte	0x3f
	.zero		1


	//   ....[14]....
        /*016c*/ 	.word	0x00001df0
        /*0170*/ 	.word	0x00000005
        /*0174*/ 	.word	0x00000000
        /*0178*/ 	.short	0x0101
        /*017a*/ 	.byte	0x3f
	.zero		1


	//   ....[15]....
        /*017c*/ 	.word	0x00001fd0
        /*0180*/ 	.word	0x00000003
        /*0184*/ 	.word	0x00000000
        /*0188*/ 	.short	0x0101
        /*018a*/ 	.byte	0x3f
	.zero		1


	//   ....[16]....
        /*018c*/ 	.word	0x00009630
        /*0190*/ 	.word	0x00000014
        /*0194*/ 	.word	0x00000020
        /*0198*/ 	.short	0x010a
        /*019a*/ 	.byte	0x3f
	.zero		1


	//   ....[17]....
        /*019c*/ 	.word	0x000099f0
        /*01a0*/ 	.word	0x00000005
        /*01a4*/ 	.word	0x00000058
        /*01a8*/ 	.short	0x0101
        /*01aa*/ 	.byte	0x3f
	.zero		1


	//   ....[18]....
        /*01ac*/ 	.word	0x0000a110
        /*01b0*/ 	.word	0x00000007
        /*01b4*/ 	.word	0x00000000
        /*01b8*/ 	.short	0x010a
        /*01ba*/ 	.byte	0x3f
	.zero		1


	//   ....[19]....
        /*01bc*/ 	.word	0x0000a190
        /*01c0*/ 	.word	0x00000008
        /*01c4*/ 	.word	0x00000000
        /*01c8*/ 	.short	0x010a
        /*01ca*/ 	.byte	0x3f
	.zero		1


	//   ....[20]....
        /*01cc*/ 	.word	0x0000a220
        /*01d0*/ 	.word	0x0000000b
        /*01d4*/ 	.word	0x00000000
        /*01d8*/ 	.short	0x010a
        /*01da*/ 	.byte	0x3f
	.zero		1


	//   ....[21]....
        /*01dc*/ 	.word	0x0000a2b0
        /*01e0*/ 	.word	0x00000003
        /*01e4*/ 	.word	0x00000000
        /*01e8*/ 	.short	0x010a
        /*01ea*/ 	.byte	0x3f
	.zero		1


	//   ....[22]....
        /*01ec*/ 	.word	0x0000a310
        /*01f0*/ 	.word	0x00000003
        /*01f4*/ 	.word	0x00000000
        /*01f8*/ 	.short	0x010a
        /*01fa*/ 	.byte	0x3f
	.zero		1


	//   ....[23]....
        /*01fc*/ 	.word	0x0000a360
        /*0200*/ 	.word	0x00000005
        /*0204*/ 	.word	0x00000000
        /*0208*/ 	.short	0x010a
        /*020a*/ 	.byte	0x3f
	.zero		1


	//   ....[24]....
        /*020c*/ 	.word	0x0000a430
        /*0210*/ 	.word	0x00000014
        /*0214*/ 	.word	0x00000020
        /*0218*/ 	.short	0x010a
        /*021a*/ 	.byte	0x3f
	.zero		1


	//   ....[25]....
        /*021c*/ 	.word	0x0000a500
        /*0220*/ 	.word	0x00000007
        /*0224*/ 	.word	0x00000000
        /*0228*/ 	.short	0x010a
        /*022a*/ 	.byte	0x3f
	.zero		1


	//   ....[26]....
        /*022c*/ 	.word	0x0000a550
        /*0230*/ 	.word	0x00000008
        /*0234*/ 	.word	0x00000000
        /*0238*/ 	.short	0x010a
        /*023a*/ 	.byte	0x3f
	.zero		1


	//   ....[27]....
        /*023c*/ 	.word	0x0000a5a0
        /*0240*/ 	.word	0x0000000b
        /*0244*/ 	.word	0x00000000
        /*0248*/ 	.short	0x010a
        /*024a*/ 	.byte	0x3f
	.zero		1


	//----- nvinfo : EIATTR_NUM_MBARRIERS
	.align		4
.L_35:
        /*024c*/ 	.byte	0x03, 0x38
        /*024e*/ 	.short	0x000a


	//----- nvinfo : EIATTR_EXIT_INSTR_OFFSETS
	.align		4
        /*0250*/ 	.byte	0x04, 0x1c
        /*0252*/ 	.short	(.L_37 - .L_36)


	//   ....[0]....
.L_36:
        /*0254*/ 	.word	0x00000950


	//   ....[1]....
        /*0258*/ 	.word	0x00001170


	//   ....[2]....
        /*025c*/ 	.word	0x00008d30


	//   ....[3]....
        /*0260*/ 	.word	0x00009290


	//   ....[4]....
        /*0264*/ 	.word	0x0000a300


	//----- nvinfo : EIATTR_MAX_THREADS
	.align		4
.L_37:
        /*0268*/ 	.byte	0x04, 0x05
        /*026a*/ 	.short	(.L_39 - .L_38)
.L_38:
        /*026c*/ 	.word	0x00000180
        /*0270*/ 	.word	0x00000001
        /*0274*/ 	.word	0x00000001


	//----- nvinfo : EIATTR_CRS_STACK_SIZE
	.align		4
.L_39:
        /*0278*/ 	.byte	0x04, 0x1e
        /*027a*/ 	.short	(.L_41 - .L_40)
.L_40:
        /*027c*/ 	.word	0x00000000


	//----- nvinfo : EIATTR_CBANK_PARAM_SIZE
	.align		4
.L_41:
        /*0280*/ 	.byte	0x03, 0x19
        /*0282*/ 	.short	0x0470


	//----- nvinfo : EIATTR_PARAM_CBANK
	.align		4
        /*0284*/ 	.byte	0x04, 0x0a
        /*0286*/ 	.short	(.L_43 - .L_42)
	.align		4
.L_42:
        /*0288*/ 	.word	index@(.nv.constant0._ZN7cutlass13device_kernelINS_4gemm6kernel13GemmUniversalIN4cute5tupleIJiiiiEEENS1_10collective13CollectiveMmaINS1_34MainloopSm90TmaGmmaWarpSpecializedILi4ENS5_IJNS4_1CILi2EEENSA_ILi1EEESC_EEENS1_35KernelTmaWarpSpecializedCooperativeEEENS5_IJNSA_ILi256EEENSA_ILi128EEESH_EEEaNS5_IJlSC_lEEEaSJ_NS4_8TiledMMAINS4_8MMA_AtomIJNS4_4SM904GMMA27MMA_64x128x32_S32S8S8_SS_TNEEEENS4_6LayoutISD_NS5_IJSC_NSA_ILi0EEESR_EEEEENS5_IJNS4_10UnderscoreESU_SU_EEEEENS4_13SM90_TMA_LOADENS4_14ComposedLayoutINS4_7SwizzleILi3ELi4ELi3EEENS4_18smem_ptr_flag_bitsILi8EEENSQ_INS5_IJNSA_ILi8EEESH_EEENS5_IJSH_SC_EEEEEEEvNS4_8identityENS4_23SM90_TMA_LOAD_MULTICASTES17_vS18_EENS_8epilogue10collective6detail29Sm90TmaWarpSpecializedAdapterINS1C_15DefaultEpilogueIaSJ_SJ_NS1B_6thread17LinearCombinationIaLi1EiiLNS1G_9ScaleType4KindE0ELNS_15FloatRoundStyleE2EaEENS1_15EpilogueDefaultEEEEEvvEEEEvNT_6ParamsE)
        /*028c*/ 	.short	0x0210
        /*028e*/ 	.short	0x0470


	//----- nvinfo : EIATTR_SW_WAR
	.align		4
.L_43:
        /*0290*/ 	.byte	0x04, 0x36
        /*0292*/ 	.short	(.L_45 - .L_44)
.L_44:
        /*0294*/ 	.word	0x00000008
.L_45:


//--------------------- .nv.callgraph             --------------------------
	.section	.nv.callgraph,"",@"SHT_CUDA_CALLGRAPH"
	.align	4
	.sectionentsize	8
	.align		4
        /*0000*/ 	.word	0x00000000
	.align		4
        /*0004*/ 	.word	0xffffffff
	.align		4
        /*0008*/ 	.word	index@(_ZN7cutlass13device_kernelINS_4gemm6kernel13GemmUniversalIN4cute5tupleIJiiiiEEENS1_10collective13CollectiveMmaINS1_34MainloopSm90TmaGmmaWarpSpecializedILi4ENS5_IJNS4_1CILi2EEENSA_ILi1EEESC_EEENS1_35KernelTmaWarpSpecializedCooperativeEEENS5_IJNSA_ILi256EEENSA_ILi128EEESH_EEEaNS5_IJlSC_lEEEaSJ_NS4_8TiledMMAINS4_8MMA_AtomIJNS4_4SM904GMMA27MMA_64x128x32_S32S8S8_SS_TNEEEENS4_6LayoutISD_NS5_IJSC_NSA_ILi0EEESR_EEEEENS5_IJNS4_10UnderscoreESU_SU_EEEEENS4_13SM90_TMA_LOADENS4_14ComposedLayoutINS4_7SwizzleILi3ELi4ELi3EEENS4_18smem_ptr_flag_bitsILi8EEENSQ_INS5_IJNSA_ILi8EEESH_EEENS5_IJSH_SC_EEEEEEEvNS4_8identityENS4_23SM90_TMA_LOAD_MULTICASTES17_vS18_EENS_8epilogue10collective6detail29Sm90TmaWarpSpecializedAdapterINS1C_15DefaultEpilogueIaSJ_SJ_NS1B_6thread17LinearCombinationIaLi1EiiLNS1G_9ScaleType4KindE0ELNS_15FloatRoundStyleE2EaEENS1_15EpilogueDefaultEEEEEvvEEEEvNT_6ParamsE)
	.align		4
        /*000c*/ 	.word	index@(__assertfail)
	.align		4
        /*0010*/ 	.word	0x00000000
	.align		4
        /*0014*/ 	.word	0xfffffffe
	.align		4
        /*0018*/ 	.word	0x00000000
	.align		4
        /*001c*/ 	.word	0xfffffffd
	.align		4
        /*0020*/ 	.word	0x00000000
	.align		4
        /*0024*/ 	.word	0xfffffffc


//--------------------- .nv.constant4             --------------------------
	.section	.nv.constant4,"a",@progbits
	.align	8
	.align		8
.nv.constant4:
        /*0000*/ 	.dword	__assertfail
	.align		8
        /*0008*/ 	.dword	__unnamed_1
	.align		8
        /*0010*/ 	.dword	_ZN39_INTERNAL_064cd28e_4_k_cu_57a2ff75_67474cuda3std3__45__cpo5beginE
	.align		8
        /*0018*/ 	.dword	_ZN39_INTERNAL_064cd28e_4_k_cu_57a2ff75_67474cuda3std3__45__cpo3endE
	.align		8
        /*0020*/ 	.dword	_ZN39_INTERNAL_064cd28e_4_k_cu_57a2ff75_67474cuda3std3__45__cpo6cbeginE
	.align		8
        /*0028*/ 	.dword	_ZN39_INTERNAL_064cd28e_4_k_cu_57a2ff75_67474cuda3std3__45__cpo4cendE
	.align		8
        /*0030*/ 	.dword	_ZN39_INTERNAL_064cd28e_4_k_cu_57a2ff75_67474cuda3std3__441_GLOBAL__N__064cd28e_4_k_cu_57a2ff75_67476ignoreE
	.align		8
        /*0038*/ 	.dword	_ZN39_INTERNAL_064cd28e_4_k_cu_57a2ff75_67474cuda3std3__419piecewise_constructE
	.align		8
        /*0040*/ 	.dword	_ZN39_INTERNAL_064cd28e_4_k_cu_57a2ff75_67474cuda3std3__48in_placeE
	.align		8
        /*0048*/ 	.dword	_ZN39_INTERNAL_064cd28e_4_k_cu_57a2ff75_67474cuda3std6ranges3__45__cpo4swapE
	.align		8
        /*0050*/ 	.dword	_ZN39_INTERNAL_064cd28e_4_k_cu_57a2ff75_67474cuda3std6ranges3__45__cpo9iter_moveE
	.align		8
        /*0058*/ 	.dword	_ZN39_INTERNAL_064cd28e_4_k_cu_57a2ff75_67474cute7productE
	.align		8
        /*0060*/ 	.dword	_ZN39_INTERNAL_064cd28e_4_k_cu_57a2ff75_67474cute1_E
	.align		8
        /*0068*/ 	.dword	$str$22
	.align		8
        /*0070*/ 	.dword	$str$23


//--------------------- .text._ZN7cutlass13device_kernelINS_4gemm6kernel13GemmUniversalIN4cute5tupleIJiiiiEEENS1_10collective13CollectiveMmaINS1_34MainloopSm90TmaGmmaWarpSpecializedILi4ENS5_IJNS4_1CILi2EEENSA_ILi1EEESC_EEENS1_35KernelTmaWarpSpecializedCooperativeEEENS5_IJNSA_ILi256EEENSA_ILi128EEESH_EEEaNS5_IJlSC_lEEEaSJ_NS4_8TiledMMAINS4_8MMA_AtomIJNS4_4SM904GMMA27MMA_64x128x32_S32S8S8_SS_TNEEEENS4_6LayoutISD_NS5_IJSC_NSA_ILi0EEESR_EEEEENS5_IJNS4_10UnderscoreESU_SU_EEEEENS4_13SM90_TMA_LOADENS4_14ComposedLayoutINS4_7SwizzleILi3ELi4ELi3EEENS4_18smem_ptr_flag_bitsILi8EEENSQ_INS5_IJNSA_ILi8EEESH_EEENS5_IJSH_SC_EEEEEEEvNS4_8identityENS4_23SM90_TMA_LOAD_MULTICASTES17_vS18_EENS_8epilogue10collective6detail29Sm90TmaWarpSpecializedAdapterINS1C_15DefaultEpilogueIaSJ_SJ_NS1B_6thread17LinearCombinationIaLi1EiiLNS1G_9ScaleType4KindE0ELNS_15FloatRoundStyleE2EaEENS1_15EpilogueDefaultEEEEEvvEEEEvNT_6ParamsE --------------------------
	.section	.text._ZN7cutlass13device_kernelINS_4gemm6kernel13GemmUniversalIN4cute5tupleIJiiiiEEENS1_10collective13CollectiveMmaINS1_34MainloopSm90TmaGmmaWarpSpecializedILi4ENS5_IJNS4_1CILi2EEENSA_ILi1EEESC_EEENS1_35KernelTmaWarpSpecializedCooperativeEEENS5_IJNSA_ILi256EEENSA_ILi128EEESH_EEEaNS5_IJlSC_lEEEaSJ_NS4_8TiledMMAINS4_8MMA_AtomIJNS4_4SM904GMMA27MMA_64x128x32_S32S8S8_SS_TNEEEENS4_6LayoutISD_NS5_IJSC_NSA_ILi0EEESR_EEEEENS5_IJNS4_10UnderscoreESU_SU_EEEEENS4_13SM90_TMA_LOADENS4_14ComposedLayoutINS4_7SwizzleILi3ELi4ELi3EEENS4_18smem_ptr_flag_bitsILi8EEENSQ_INS5_IJNSA_ILi8EEESH_EEENS5_IJSH_SC_EEEEEEEvNS4_8identityENS4_23SM90_TMA_LOAD_MULTICASTES17_vS18_EENS_8epilogue10collective6detail29Sm90TmaWarpSpecializedAdapterINS1C_15DefaultEpilogueIaSJ_SJ_NS1B_6thread17LinearCombinationIaLi1EiiLNS1G_9ScaleType4KindE0ELNS_15FloatRoundStyleE2EaEENS1_15EpilogueDefaultEEEEEvvEEEEvNT_6ParamsE,"ax",@progbits
	.align	128
.text._ZN7cutlass13device_kernelINS_4gemm6kernel13GemmUniversalIN4cute5tupleIJiiiiEEENS1_10collective13CollectiveMmaINS1_34MainloopSm90TmaGmmaWarpSpecializedILi4ENS5_IJNS4_1CILi2EEENSA_ILi1EEESC_EEENS1_35KernelTmaWarpSpecializedCooperativeEEENS5_IJNSA_ILi256EEENSA_ILi128EEESH_EEEaNS5_IJlSC_lEEEaSJ_NS4_8TiledMMAINS4_8MMA_AtomIJNS4_4SM904GMMA27MMA_64x128x32_S32S8S8_SS_TNEEEENS4_6LayoutISD_NS5_IJSC_NSA_ILi0EEESR_EEEEENS5_IJNS4_10UnderscoreESU_SU_EEEEENS4_13SM90_TMA_LOADENS4_14ComposedLayoutINS4_7SwizzleILi3ELi4ELi3EEENS4_18smem_ptr_flag_bitsILi8EEENSQ_INS5_IJNSA_ILi8EEESH_EEENS5_IJSH_SC_EEEEEEEvNS4_8identityENS4_23SM90_TMA_LOAD_MULTICASTES17_vS18_EENS_8epilogue10collective6detail29Sm90TmaWarpSpecializedAdapterINS1C_15DefaultEpilogueIaSJ_SJ_NS1B_6thread17LinearCombinationIaLi1EiiLNS1G_9ScaleType4KindE0ELNS_15FloatRoundStyleE2EaEENS1_15EpilogueDefaultEEEEEvvEEEEvNT_6ParamsE:
        .type           _ZN7cutlass13device_kernelINS_4gemm6kernel13GemmUniversalIN4cute5tupleIJiiiiEEENS1_10collective13CollectiveMmaINS1_34MainloopSm90TmaGmmaWarpSpecializedILi4ENS5_IJNS4_1CILi2EEENSA_ILi1EEESC_EEENS1_35KernelTmaWarpSpecializedCooperativeEEENS5_IJNSA_ILi256EEENSA_ILi128EEESH_EEEaNS5_IJlSC_lEEEaSJ_NS4_8TiledMMAINS4_8MMA_AtomIJNS4_4SM904GMMA27MMA_64x128x32_S32S8S8_SS_TNEEEENS4_6LayoutISD_NS5_IJSC_NSA_ILi0EEESR_EEEEENS5_IJNS4_10UnderscoreESU_SU_EEEEENS4_13SM90_TMA_LOADENS4_14ComposedLayoutINS4_7SwizzleILi3ELi4ELi3EEENS4_18smem_ptr_flag_bitsILi8EEENSQ_INS5_IJNSA_ILi8EEESH_EEENS5_IJSH_SC_EEEEEEEvNS4_8identityENS4_23SM90_TMA_LOAD_MULTICASTES17_vS18_EENS_8epilogue10collective6detail29Sm90TmaWarpSpecializedAdapterINS1C_15DefaultEpilogueIaSJ_SJ_NS1B_6thread17LinearCombinationIaLi1EiiLNS1G_9ScaleType4KindE0ELNS_15FloatRoundStyleE2EaEENS1_15EpilogueDefaultEEEEEvvEEEEvNT_6ParamsE,@function
        .size           _ZN7cutlass13device_kernelINS_4gemm6kernel13GemmUniversalIN4cute5tupleIJiiiiEEENS1_10collective13CollectiveMmaINS1_34MainloopSm90TmaGmmaWarpSpecializedILi4ENS5_IJNS4_1CILi2EEENSA_ILi1EEESC_EEENS1_35KernelTmaWarpSpecializedCooperativeEEENS5_IJNSA_ILi256EEENSA_ILi128EEESH_EEEaNS5_IJlSC_lEEEaSJ_NS4_8TiledMMAINS4_8MMA_AtomIJNS4_4SM904GMMA27MMA_64x128x32_S32S8S8_SS_TNEEEENS4_6LayoutISD_NS5_IJSC_NSA_ILi0EEESR_EEEEENS5_IJNS4_10UnderscoreESU_SU_EEEEENS4_13SM90_TMA_LOADENS4_14ComposedLayoutINS4_7SwizzleILi3ELi4ELi3EEENS4_18smem_ptr_flag_bitsILi8EEENSQ_INS5_IJNSA_ILi8EEESH_EEENS5_IJSH_SC_EEEEEEEvNS4_8identityENS4_23SM90_TMA_LOAD_MULTICASTES17_vS18_EENS_8epilogue10collective6detail29Sm90TmaWarpSpecializedAdapterINS1C_15DefaultEpilogueIaSJ_SJ_NS1B_6thread17LinearCombinationIaLi1EiiLNS1G_9ScaleType4KindE0ELNS_15FloatRoundStyleE2EaEENS1_15EpilogueDefaultEEEEEvvEEEEvNT_6ParamsE,(.L_x_329 - _ZN7cutlass13device_kernelINS_4gemm6kernel13GemmUniversalIN4cute5tupleIJiiiiEEENS1_10collective13CollectiveMmaINS1_34MainloopSm90TmaGmmaWarpSpecializedILi4ENS5_IJNS4_1CILi2EEENSA_ILi1EEESC_EEENS1_35KernelTmaWarpSpecializedCooperativeEEENS5_IJNSA_ILi256EEENSA_ILi128EEESH_EEEaNS5_IJlSC_lEEEaSJ_NS4_8TiledMMAINS4_8MMA_AtomIJNS4_4SM904GMMA27MMA_64x128x32_S32S8S8_SS_TNEEEENS4_6LayoutISD_NS5_IJSC_NSA_ILi0EEESR_EEEEENS5_IJNS4_10UnderscoreESU_SU_EEEEENS4_13SM90_TMA_LOADENS4_14ComposedLayoutINS4_7SwizzleILi3ELi4ELi3EEENS4_18smem_ptr_flag_bitsILi8EEENSQ_INS5_IJNSA_ILi8EEESH_EEENS5_IJSH_SC_EEEEEEEvNS4_8identityENS4_23SM90_TMA_LOAD_MULTICASTES17_vS18_EENS_8epilogue10collective6detail29Sm90TmaWarpSpecializedAdapterINS1C_15DefaultEpilogueIaSJ_SJ_NS1B_6thread17LinearCombinationIaLi1EiiLNS1G_9ScaleType4KindE0ELNS_15FloatRoundStyleE2EaEENS1_15EpilogueDefaultEEEEEvvEEEEvNT_6ParamsE)
        .other          _ZN7cutlass13device_kernelINS_4gemm6kernel13GemmUniversalIN4cute5tupleIJiiiiEEENS1_10collective13CollectiveMmaINS1_34MainloopSm90TmaGmmaWarpSpecializedILi4ENS5_IJNS4_1CILi2EEENSA_ILi1EEESC_EEENS1_35KernelTmaWarpSpecializedCooperativeEEENS5_IJNSA_ILi256EEENSA_ILi128EEESH_EEEaNS5_IJlSC_lEEEaSJ_NS4_8TiledMMAINS4_8MMA_AtomIJNS4_4SM904GMMA27MMA_64x128x32_S32S8S8_SS_TNEEEENS4_6LayoutISD_NS5_IJSC_NSA_ILi0EEESR_EEEEENS5_IJNS4_10UnderscoreESU_SU_EEEEENS4_13SM90_TMA_LOADENS4_14ComposedLayoutINS4_7SwizzleILi3ELi4ELi3EEENS4_18smem_ptr_flag_bitsILi8EEENSQ_INS5_IJNSA_ILi8EEESH_EEENS5_IJSH_SC_EEEEEEEvNS4_8identityENS4_23SM90_TMA_LOAD_MULTICASTES17_vS18_EENS_8epilogue10collective6detail29Sm90TmaWarpSpecializedAdapterINS1C_15DefaultEpilogueIaSJ_SJ_NS1B_6thread17LinearCombinationIaLi1EiiLNS1G_9ScaleType4KindE0ELNS_15FloatRoundStyleE2EaEENS1_15EpilogueDefaultEEEEEvvEEEEvNT_6ParamsE,@"STO_CUDA_ENTRY STV_DEFAULT"
_ZN7cutlass13device_kernelINS_4gemm6kernel13GemmUniversalIN4cute5tupleIJiiiiEEENS1_10collective13CollectiveMmaINS1_34MainloopSm90TmaGmmaWarpSpecializedILi4ENS5_IJNS4_1CILi2EEENSA_ILi1EEESC_EEENS1_35KernelTmaWarpSpecializedCooperativeEEENS5_IJNSA_ILi256EEENSA_ILi128EEESH_EEEaNS5_IJlSC_lEEEaSJ_NS4_8TiledMMAINS4_8MMA_AtomIJNS4_4SM904GMMA27MMA_64x128x32_S32S8S8_SS_TNEEEENS4_6LayoutISD_NS5_IJSC_NSA_ILi0EEESR_EEEEENS5_IJNS4_10UnderscoreESU_SU_EEEEENS4_13SM90_TMA_LOADENS4_14ComposedLayoutINS4_7SwizzleILi3ELi4ELi3EEENS4_18smem_ptr_flag_bitsILi8EEENSQ_INS5_IJNSA_ILi8EEESH_EEENS5_IJSH_SC_EEEEEEEvNS4_8identityENS4_23SM90_TMA_LOAD_MULTICASTES17_vS18_EENS_8epilogue10collective6detail29Sm90TmaWarpSpecializedAdapterINS1C_15DefaultEpilogueIaSJ_SJ_NS1B_6thread17LinearCombinationIaLi1EiiLNS1G_9ScaleType4KindE0ELNS_15FloatRoundStyleE2EaEENS1_15EpilogueDefaultEEEEEvvEEEEvNT_6ParamsE:
[----:B------:R-:W0:Y:S01]  /*0000*/  LDC R1, c[0x0][0x28] ;  /* 0x00000a00ff017b82 */ /* 0x000e220000000800 */
[----:B------:R-:W1:Y:S01]  /*0010*/  S2R R18, SR_TID.X ;  /* 0x0000000000127919 */ /* 0x000e620000002100 */
[----:B------:R-:W-:Y:S01]  /*0020*/  ELECT P0, URZ, PT ;  /* 0x00000000003f782f */ /* 0x000fe20003800000 */
[----:B------:R-:W-:Y:S01]  /*0030*/  BSSY B0, `(.L_x_0) ;  /* 0x000000f000007945 */ /* 0x000fe20003800000 */
[--C-:B-1----:R-:W-:Y:S02]  /*0040*/  SHF.R.U32.HI R0, RZ, 0x5, R18.reuse ;  /* 0x00000005ff007819 */ /* 0x102fe40000011612 */
[----:B------:R-:W-:-:S03]  /*0050*/  SHF.R.U32.HI R3, RZ, 0x7, R18 ;  /* 0x00000007ff037819 */ /* 0x000fc60000011612 */
[----:B------:R-:W1:Y:S04]  /*0060*/  SHFL.IDX PT, R2, R0, RZ, 0x1f ;  /* 0x00001fff00027589 */ /* 0x000e6800000e0000 */
[----:B------:R2:W3:Y:S01]  /*0070*/  SHFL.IDX PT, R5, R3, RZ, 0x1f ;  /* 0x00001fff03057589 */ /* 0x0004e200000e0000 */
[----:B-1----:R-:W-:-:S13]  /*0080*/  ISETP.NE.OR P0, PT, R2, RZ, !P0 ;  /* 0x000000ff0200720c */ /* 0x002fda0004705670 */
[----:B0-23--:R-:W-:Y:S05]  /*0090*/  @P0 BRA `(.L_x_1) ;  /* 0x0000000000200947 */ /* 0x00dfea0003800000 */
[----:B------:R-:W-:Y:S02]  /*00a0*/  ULDC.64 UR4, c[0x0][0x198] ;  /* 0x0000660000047ab9 */ /* 0x000fe40000000a00 */
[----:B------:R-:W-:Y:S02]  /*00b0*/  UIADD3 UR6, UP0, UR4, 0xf0, URZ ;  /* 0x000000f004067890 */ /* 0x000fe4000ff1e03f */
[----:B------:R-:W-:Y:S02]  /*00c0*/  UIADD3 UR4, UP1, UR4, 0x1f0, URZ ;  /* 0x000001f004047890 */ /* 0x000fe4000ff3e03f */
[----:B------:R-:W-:Y:S02]  /*00d0*/  UIADD3.X UR7, URZ, UR5, URZ, UP0, !UPT ;  /* 0x000000053f077290 */ /* 0x000fe400087fe43f */
[----:B------:R-:W-:-:S07]  /*00e0*/  UIADD3.X UR5, URZ, UR5, URZ, UP1, !UPT ;  /* 0x000000053f057290 */ /* 0x000fce0008ffe43f */
[----:B------:R0:W-:Y:S02]  /*00f0*/  UTMACCTL.PF [UR6] ;  /* 0x00000000060079b9 */ /* 0x0001e40008040000 */
[----:B------:R0:W-:Y:S02]  /*0100*/  UTMACCTL.PF [UR4] ;  /* 0x00000000040079b9 */ /* 0x0001e40008040000 */
[----:B0-----:R-:W-:Y:S01]  /*0110*/  NOP ;  /* 0x0000000000007918 */ /* 0x001fe20000000000 */
.L_x_1:
[----:B------:R-:W-:Y:S05]  /*0120*/  BSYNC B0 ;  /* 0x0000000000007941 */ /* 0x000fea0003800000 */
.L_x_0:
[----:B------:R-:W0:Y:S02]  /*0130*/  SHFL.IDX PT, R3, R0, RZ, 0x1f ;  /* 0x00001fff00037589 */ /* 0x000e2400000e0000 */
[----:B0-----:R-:W-:-:S13]  /*0140*/  ISETP.NE.AND P0, PT, R3, RZ, PT ;  /* 0x000000ff0300720c */ /* 0x001fda0003f05270 */
[----:B------:R-:W-:Y:S05]  /*0150*/  @P0 BRA `(.L_x_2) ;  /* 0x0000000000580947 */ /* 0x000fea0003800000 */
[----:B------:R-:W0:Y:S01]  /*0160*/  S2UR UR8, SR_CgaCtaId ;  /* 0x00000000000879c3 */ /* 0x000e220000008800 */
[----:B------:R-:W-:Y:S01]  /*0170*/  UMOV UR4, 0x400 ;  /* 0x0000040000047882 */ /* 0x000fe20000000000 */
[----:B------:R-:W-:Y:S01]  /*0180*/  UMOV UR5, 0x1 ;  /* 0x0000000100057882 */ /* 0x000fe20000000000 */
[----:B------:R-:W-:Y:S01]  /*0190*/  UMOV UR6, 0x4 ;  /* 0x0000000400067882 */ /* 0x000fe20000000000 */
[----:B------:R-:W-:Y:S01]  /*01a0*/  ELECT P0, URZ, PT ;  /* 0x00000000003f782f */ /* 0x000fe20003800000 */
[----:B------:R-:W-:-:S04]  /*01b0*/  UIADD3 UR6, -UR6, 0x100000, URZ ;  /* 0x0010000006067890 */ /* 0x000fc8000fffe13f */
[----:B------:R-:W-:Y:S02]  /*01c0*/  USHF.L.U32 UR7, UR6, 0xb, URZ ;  /* 0x0000000b06077899 */ /* 0x000fe4000800063f */
[----:B------:R-:W-:Y:S02]  /*01d0*/  USHF.L.U32 UR6, UR6, 0x1, URZ ;  /* 0x0000000106067899 */ /* 0x000fe4000800063f */
[----:B0-----:R-:W-:Y:S02]  /*01e0*/  ULEA UR8, UR8, UR4, 0x18 ;  /* 0x0000000408087291 */ /* 0x001fe4000f8ec03f */
[----:B------:R-:W-:-:S04]  /*01f0*/  UIADD3 UR4, -UR5, 0x100000, URZ ;  /* 0x0010000005047890 */ /* 0x000fc8000fffe13f */
[----:B------:R-:W-:Y:S02]  /*0200*/  USHF.L.U32 UR5, UR4, 0xb, URZ ;  /* 0x0000000b04057899 */ /* 0x000fe4000800063f */
[----:B------:R-:W-:Y:S01]  /*0210*/  USHF.L.U32 UR4, UR4, 0x1, URZ ;  /* 0x0000000104047899 */ /* 0x000fe2000800063f */
[----:B------:R-:W0:Y:S11]  /*0220*/  FENCE.VIEW.ASYNC.S ;  /* 0x00000000000073c6 */ /* 0x000e360000000000 */
[----:B0-----:R0:W1:Y:S01]  /*0230*/  SYNCS.EXCH.64 URZ, [UR8], UR4 ;  /* 0x00000004083f75b2 */ /* 0x0010620008000100 */
[----:B------:R0:W2:Y:S01]  /*0240*/  SYNCS.EXCH.64 URZ, [UR8+0x20], UR6 ;  /* 0x00002006083f75b2 */ /* 0x0000a20008000100 */
[----:B------:R0:W3:Y:S01]  /*0250*/  SYNCS.EXCH.64 URZ, [UR8+0x8], UR4 ;  /* 0x00000804083f75b2 */ /* 0x0000e20008000100 */
[----:B------:R0:W4:Y:S01]  /*0260*/  SYNCS.EXCH.64 URZ, [UR8+0x28], UR6 ;  /* 0x00002806083f75b2 */ /* 0x0001220008000100 */
[----:B------:R0:W0:Y:S01]  /*0270*/  SYNCS.EXCH.64 URZ, [UR8+0x10], UR4 ;  /* 0x00001004083f75b2 */ /* 0x0000220008000100 */
[----:B------:R0:W0:Y:S01]  /*0280*/  SYNCS.EXCH.64 URZ, [UR8+0x30], UR6 ;  /* 0x00003006083f75b2 */ /* 0x0000220008000100 */
[----:B------:R0:W0:Y:S01]  /*0290*/  SYNCS.EXCH.64 URZ, [UR8+0x18], UR4 ;  /* 0x00001804083f75b2 */ /* 0x0000220008000100 */
[----:B------:R0:W0:Y:S01]  /*02a0*/  SYNCS.EXCH.64 URZ, [UR8+0x38], UR6 ;  /* 0x00003806083f75b2 */ /* 0x0000220008000100 */
[----:B------:R-:W-:Y:S01]  /*02b0*/  NOP ;  /* 0x0000000000007918 */ /* 0x000fe20000000000 */
.L_x_2:
[----:B------:R-:W-:Y:S01]  /*02c0*/  SHF.R.S32.HI R7, RZ, 0x1f, R18 ;  /* 0x0000001fff077819 */ /* 0x000fe20000011412 */
[----:B------:R-:W5:Y:S01]  /*02d0*/  SHFL.IDX PT, R0, R0, RZ, 0x1f ;  /* 0x00001fff00007589 */ /* 0x000f6200000e0000 */
[----:B0-----:R-:W0:Y:S01]  /*02e0*/  S2UR UR8, SR_CTAID.X ;  /* 0x00000000000879c3 */ /* 0x001e220000002500 */
[----:B------:R-:W-:Y:S02]  /*02f0*/  ELECT P0, URZ, PT ;  /* 0x00000000003f782f */ /* 0x000fe40003800000 */
[----:B------:R-:W-:Y:S01]  /*0300*/  LEA.HI R7, R7, R18, RZ, 0x7 ;  /* 0x0000001207077211 */ /* 0x000fe200078f38ff */
[----:B------:R-:W1:Y:S01]  /*0310*/  S2R R4, SR_CTAID.Y ;  /* 0x0000000000047919 */ /* 0x000e620000002600 */
[----:B------:R-:W-:Y:S01]  /*0320*/  SHF.R.S32.HI R8, RZ, 0x1f, R3 ;  /* 0x0000001fff087819 */ /* 0x000fe20000011403 */
[----:B------:R-:W-:Y:S01]  /*0330*/  ULDC UR4, c[0x0][0x150] ;  /* 0x0000540000047ab9 */ /* 0x000fe20000000800 */
[----:B------:R-:W-:Y:S01]  /*0340*/  LOP3.LUT R7, R7, 0xffffff80, RZ, 0xc0, !PT ;  /* 0xffffff8007077812 */ /* 0x000fe200078ec0ff */
[----:B------:R-:W-:Y:S01]  /*0350*/  NOP ;  /* 0x0000000000007918 */ /* 0x000fe20000000000 */
[----:B------:R-:W-:Y:S01]  /*0360*/  LEA.HI R8, R8, R3, RZ, 0x2 ;  /* 0x0000000308087211 */ /* 0x000fe200078f10ff */
[----:B------:R-:W2:Y:S01]  /*0370*/  LDC R10, c[0x0][0x144] ;  /* 0x00005100ff0a7b82 */ /* 0x000ea20000000800 */
[----:B------:R-:W-:Y:S01]  /*0380*/  NOP ;  /* 0x0000000000007918 */ /* 0x000fe20000000000 */
[----:B------:R-:W-:Y:S01]  /*0390*/  IMAD.IADD R6, R18, 0x1, -R7 ;  /* 0x0000000112067824 */ /* 0x000fe200078e0a07 */
[----:B------:R-:W-:Y:S01]  /*03a0*/  LOP3.LUT R8, R8, 0x3ffffffc, RZ, 0xc0, !PT ;  /* 0x3ffffffc08087812 */ /* 0x000fe200078ec0ff */
[----:B------:R-:W-:Y:S01]  /*03b0*/  IMAD.MOV.U32 R23, RZ, RZ, 0x1 ;  /* 0x00000001ff177424 */ /* 0x000fe200078e00ff */
[----:B------:R-:W-:-:S02]  /*03c0*/  ISETP.NE.AND P3, PT, R5, RZ, PT ;  /* 0x000000ff0500720c */ /* 0x000fc40003f65270 */
[----:B------:R-:W-:Y:S01]  /*03d0*/  SHF.R.S32.HI R7, RZ, 0x1f, R6 ;  /* 0x0000001fff077819 */ /* 0x000fe20000011406 */
[----:B------:R-:W-:Y:S01]  /*03e0*/  IMAD.IADD R8, R3, 0x1, -R8 ;  /* 0x0000000103087824 */ /* 0x000fe200078e0a08 */
[----:B------:R-:W3:Y:S02]  /*03f0*/  LDC R13, c[0x0][0x140] ;  /* 0x00005000ff0d7b82 */ /* 0x000ee40000000800 */
[----:B------:R-:W-:Y:S02]  /*0400*/  LEA.HI R7, R7, R6, RZ, 0x3 ;  /* 0x0000000607077211 */ /* 0x000fe400078f18ff */
[----:B-----5:R-:W-:Y:S02]  /*0410*/  ISETP.NE.OR P0, PT, R0, RZ, !P0 ;  /* 0x000000ff0000720c */ /* 0x020fe40004705670 */
[--C-:B------:R-:W-:Y:S02]  /*0420*/  SHF.R.S32.HI R0, RZ, 0x3, R7.reuse ;  /* 0x00000003ff007819 */ /* 0x100fe40000011407 */
[----:B------:R-:W-:-:S02]  /*0430*/  SHF.R.S32.HI R7, RZ, 0x1f, R7 ;  /* 0x0000001fff077819 */ /* 0x000fc40000011407 */
[----:B0-----:R-:W-:Y:S02]  /*0440*/  I2FP.F32.U32 R9, UR8 ;  /* 0x0000000800097c45 */ /* 0x001fe40008201000 */
[----:B------:R-:W-:-:S03]  /*0450*/  LEA.HI R7, R7, R0, RZ, 0x2 ;  /* 0x0000000007077211 */ /* 0x000fc600078f10ff */
[----:B------:R-:W-:Y:S01]  /*0460*/  FMUL R9, R9, UR4 ;  /* 0x0000000409097c20 */ /* 0x000fe20008400000 */
[----:B------:R-:W-:Y:S01]  /*0470*/  LOP3.LUT R7, R7, 0xfffffffc, RZ, 0xc0, !PT ;  /* 0xfffffffc07077812 */ /* 0x000fe200078ec0ff */
[----:B------:R-:W-:Y:S01]  /*0480*/  VOTEU.ALL UP0, P0 ;  /* 0x00000000003f7886 */ /* 0x000fe20000000000 */
[----:B-1----:R-:W-:Y:S01]  /*0490*/  I2FP.F32.U32 R3, R4 ;  /* 0x0000000400037245 */ /* 0x002fe20000201000 */
[----:B------:R-:W-:Y:S01]  /*04a0*/  ULDC UR4, c[0x0][0x154] ;  /* 0x0000550000047ab9 */ /* 0x000fe20000000800 */
[----:B------:R-:W-:Y:S01]  /*04b0*/  VOTEU.ALL UP1, P0 ;  /* 0x00000000003f7886 */ /* 0x000fe20000020000 */
[----:B------:R-:W0:Y:S01]  /*04c0*/  F2I.U32.TRUNC.NTZ R9, R9 ;  /* 0x0000000900097305 */ /* 0x000e22000020f000 */
[----:B------:R-:W-:Y:S01]  /*04d0*/  IMAD.IADD R7, R0, 0x1, -R7 ;  /* 0x0000000100077824 */ /* 0x000fe200078e0a07 */
[----:B------:R-:W1:Y:S01]  /*04e0*/  @!UP0 S2UR UR7, SR_CgaCtaId ;  /* 0x00000000000789c3 */ /* 0x000e620000008800 */
[----:B------:R-:W-:Y:S01]  /*04f0*/  FMUL R12, R3, UR4 ;  /* 0x00000004030c7c20 */ /* 0x000fe20008400000 */
[----:B------:R-:W-:Y:S01]  /*0500*/  UMOV UR4, 0x20 ;  /* 0x0000002000047882 */ /* 0x000fe20000000000 */
[----:B------:R-:W-:Y:S01]  /*0510*/  IMAD R8, R8, 0x4, R7 ;  /* 0x0000000408087824 */ /* 0x000fe200078e0207 */
[----:B------:R-:W-:Y:S01]  /*0520*/  @!UP0 UMOV UR6, 0x400 ;  /* 0x0000040000068882 */ /* 0x000fe20000000000 */
[----:B------:R-:W-:-:S04]  /*0530*/  @!UP0 UIADD3 UR4, -UR4, 0x100000, URZ ;  /* 0x0010000004048890 */ /* 0x000fc8000fffe13f */
[----:B------:R-:W-:Y:S02]  /*0540*/  @!UP0 USHF.L.U32 UR5, UR4, 0xb, URZ ;  /* 0x0000000b04058899 */ /* 0x000fe4000800063f */
[----:B------:R-:W-:Y:S01]  /*0550*/  @!UP0 USHF.L.U32 UR4, UR4, 0x1, URZ ;  /* 0x0000000104048899 */ /* 0x000fe2000800063f */
[----:B---3--:R-:W-:Y:S01]  /*0560*/  ISETP.EQ.U32.AND P2, PT, R13, 0x1, PT ;  /* 0x000000010d00780c */ /* 0x008fe20003f42070 */
[----:B------:R-:W3:Y:S01]  /*0570*/  F2I.U32.TRUNC.NTZ R12, R12 ;  /* 0x0000000c000c7305 */ /* 0x000ee2000020f000 */
[----:B------:R-:W-:Y:S01]  /*0580*/  LEA.HI R0, R8, R8, RZ, 0x1 ;  /* 0x0000000808007211 */ /* 0x000fe200078f08ff */
[----:B------:R-:W5:Y:S03]  /*0590*/  LDC R7, c[0x0][0x148] ;  /* 0x00005200ff077b82 */ /* 0x000f660000000800 */
[----:B------:R-:W-:Y:S01]  /*05a0*/  LOP3.LUT R11, R0, 0xfffffffe, RZ, 0xc0, !PT ;  /* 0xfffffffe000b7812 */ /* 0x000fe200078ec0ff */
[----:B0-----:R-:W-:Y:S01]  /*05b0*/  IMAD.MOV R15, RZ, RZ, -R9 ;  /* 0x000000ffff0f7224 */ /* 0x001fe200078e0a09 */
[----:B------:R-:W-:-:S03]  /*05c0*/  SHF.R.S32.HI R9, RZ, 0x1f, R2 ;  /* 0x0000001fff097819 */ /* 0x000fc60000011402 */
[----:B--2---:R-:W-:Y:S01]  /*05d0*/  IMAD R3, R10, R15, UR8 ;  /* 0x000000080a037e24 */ /* 0x004fe2000f8e020f */
[----:B------:R-:W-:Y:S01]  /*05e0*/  LEA.HI R9, R9, R2, RZ, 0x2 ;  /* 0x0000000209097211 */ /* 0x000fe200078f10ff */
[C---:B------:R-:W-:Y:S02]  /*05f0*/  IMAD.IADD R0, R8.reuse, 0x1, -R11 ;  /* 0x0000000108007824 */ /* 0x040fe400078e0a0b */
[----:B------:R-:W-:Y:S01]  /*0600*/  IMAD.SHL.U32 R11, R8, 0x4, RZ ;  /* 0x00000004080b7824 */ /* 0x000fe200078e00ff */
[----:B------:R-:W-:Y:S01]  /*0610*/  LOP3.LUT R9, R9, 0xfffffffc, RZ, 0xc0, !PT ;  /* 0xfffffffc09097812 */ /* 0x000fe200078ec0ff */
[----:B---3--:R-:W-:Y:S01]  /*0620*/  IMAD.MOV R24, RZ, RZ, -R12 ;  /* 0x000000ffff187224 */ /* 0x008fe200078e0a0c */
[----:B------:R-:W-:Y:S01]  /*0630*/  ISETP.NE.AND P4, PT, R0, R3, PT ;  /* 0x000000030000720c */ /* 0x000fe20003f85270 */
[----:B-1----:R-:W-:Y:S01]  /*0640*/  @!UP0 ULEA UR6, UR7, UR6, 0x18 ;  /* 0x0000000607068291 */ /* 0x002fe2000f8ec03f */
[----:B------:R-:W-:Y:S01]  /*0650*/  LOP3.LUT R152, R8, 0xc, R11, 0x78, !PT ;  /* 0x0000000c08987812 */ /* 0x000fe200078e780b */
[----:B------:R-:W-:Y:S01]  /*0660*/  IMAD.IADD R0, R2, 0x1, -R9 ;  /* 0x0000000102007824 */ /* 0x000fe200078e0a09 */
[----:B------:R-:W-:Y:S01]  /*0670*/  VOTEU.ALL UP0, P0 ;  /* 0x00000000003f7886 */ /* 0x000fe20000000000 */
[----:B------:R-:W-:Y:S01]  /*0680*/  LOP3.LUT P0, RZ, R6, 0x7, RZ, 0xc0, !PT ;  /* 0x0000000706ff7812 */ /* 0x000fe2000780c0ff */
[----:B------:R-:W-:-:S02]  /*0690*/  VIADD R6, R5, 0xffffffff ;  /* 0xffffffff05067836 */ /* 0x000fc40000000000 */
[----:B------:R-:W-:Y:S01]  /*06a0*/  ISETP.NE.AND P1, PT, R0, 0x3, PT ;  /* 0x000000030000780c */ /* 0x000fe20003f25270 */
[----:B-----5:R-:W-:Y:S01]  /*06b0*/  IMAD R9, R7, R24, R4 ;  /* 0x0000001807097224 */ /* 0x020fe200078e0204 */
[----:B------:R-:W-:Y:S02]  /*06c0*/  ISETP.LT.U32.AND P0, PT, R152, 0x2, !P0 ;  /* 0x000000029800780c */ /* 0x000fe40004701070 */
[----:B------:R-:W-:Y:S01]  /*06d0*/  ISETP.EQ.OR P1, PT, R0, RZ, !P1 ;  /* 0x000000ff0000720c */ /* 0x000fe20004f22670 */
[----:B------:R-:W0:Y:S02]  /*06e0*/  FENCE.VIEW.ASYNC.S ;  /* 0x00000000000073c6 */ /* 0x000e240000000000 */
[----:B0-----:R0:W1:Y:S01]  /*06f0*/  @!UP0 SYNCS.EXCH.64 URZ, [UR6+0x50], UR4 ;  /* 0x00005004063f85b2 */ /* 0x0010620008000100 */
[----:B------:R-:W-:Y:S02]  /*0700*/  @P4 LEA.HI R2, R152, R152, RZ, 0x1 ;  /* 0x0000009898024211 */ /* 0x000fe400078f08ff */
[----:B------:R-:W-:-:S02]  /*0710*/  ISETP.EQ.AND P1, PT, R5, RZ, P1 ;  /* 0x000000ff0500720c */ /* 0x000fc40000f22270 */
[----:B------:R-:W-:Y:S02]  /*0720*/  @P4 SHF.R.S32.HI R2, RZ, 0x1, R2 ;  /* 0x00000001ff024819 */ /* 0x000fe40000011402 */
[----:B------:R-:W-:Y:S02]  /*0730*/  ISETP.GE.U32.AND P6, PT, R6, 0x2, PT ;  /* 0x000000020600780c */ /* 0x000fe40003fc6070 */
[----:B------:R-:W-:Y:S02]  /*0740*/  @P4 ISETP.NE.AND P5, PT, R2, R9, PT ;  /* 0x000000090200420c */ /* 0x000fe40003fa5270 */
[----:B------:R-:W-:Y:S02]  /*0750*/  SEL R2, RZ, 0x1, !P0 ;  /* 0x00000001ff027807 */ /* 0x000fe40004000000 */
[----:B------:R-:W-:Y:S02]  /*0760*/  @P4 SEL R23, RZ, 0x1, P5 ;  /* 0x00000001ff174807 */ /* 0x000fe40002800000 */
[----:B------:R-:W-:Y:S01]  /*0770*/  SEL R19, RZ, 0x1, !P1 ;  /* 0x00000001ff137807 */ /* 0x000fe20004800000 */
[----:B------:R0:W2:Y:S01]  /*0780*/  @!UP1 SYNCS.EXCH.64 URZ, [UR6+0x58], UR4 ;  /* 0x00005804063f95b2 */ /* 0x0000a20008000100 */
[----:B------:R-:W-:Y:S01]  /*0790*/  LOP3.LUT R23, R23, R2, RZ, 0xc0, !PT ;  /* 0x0000000217177212 */ /* 0x000fe200078ec0ff */
[----:B------:R-:W-:Y:S01]  /*07a0*/  NOP ;  /* 0x0000000000007918 */ /* 0x000fe20000000000 */
[----:B------:R-:W-:Y:S01]  /*07b0*/  SEL R19, R19, 0x2, P6 ;  /* 0x0000000213137807 */ /* 0x000fe20003000000 */
[----:B------:R-:W-:Y:S06]  /*07c0*/  @!P2 BRA `(.L_x_3) ;  /* 0x000000000008a947 */ /* 0x000fec0003800000 */
[----:B-12-4-:R-:W-:Y:S01]  /*07d0*/  UCGABAR_ARV ;  /* 0x00000000000079c7 */ /* 0x016fe20008000000 */
[----:B------:R-:W-:Y:S05]  /*07e0*/  BRA `(.L_x_4) ;  /* 0x0000000000047947 */ /* 0x000fea0003800000 */
.L_x_3:
[----:B-12-4-:R-:W-:Y:S01]  /*07f0*/  NOP ;  /* 0x0000000000007918 */ /* 0x016fe20000000000 */
.L_x_4:
[----:B------:R-:W1:Y:S01]  /*0800*/  LDC R2, c[0x0][0x65c] ;  /* 0x00019700ff027b82 */ /* 0x000e620000000800 */
[----:B------:R-:W-:Y:S02]  /*0810*/  IMAD.U32 R8, RZ, RZ, UR8 ;  /* 0x00000008ff087e24 */ /* 0x000fe4000f8e00ff */
[----:B------:R-:W-:Y:S01]  /*0820*/  IMAD.MOV.U32 R9, RZ, RZ, RZ ;  /* 0x000000ffff097224 */ /* 0x000fe200078e00ff */
[----:B-1----:R-:W-:-:S04]  /*0830*/  ISETP.NE.AND P1, PT, R2, 0x1, PT ;  /* 0x000000010200780c */ /* 0x002fc80003f25270 */
[----:B------:R-:W-:-:S09]  /*0840*/  P2R R5, PR, RZ, 0x2 ;  /* 0x00000002ff057803 */ /* 0x000fd20000000000 */
[----:B------:R-:W1:Y:S01]  /*0850*/  @P1 LDC R17, c[0x0][0x10] ;  /* 0x00000400ff111b82 */ /* 0x000e620000000800 */
[----:B------:R-:W-:Y:S02]  /*0860*/  @P1 IMAD.MOV.U32 R5, RZ, RZ, RZ ;  /* 0x000000ffff051224 */ /* 0x000fe400078e00ff */
[----:B------:R-:W-:-:S05]  /*0870*/  @P1 IMAD.MOV.U32 R13, RZ, RZ, RZ ;  /* 0x000000ffff0d1224 */ /* 0x000fca00078e00ff */
[----:B------:R-:W2:Y:S01]  /*0880*/  @!P1 LDC R11, c[0x0][0xc] ;  /* 0x00000300ff0b9b82 */ /* 0x000ea20000000800 */
[----:B-1----:R-:W-:-:S04]  /*0890*/  @P1 IMAD.WIDE.U32 R16, R17, UR8, R4 ;  /* 0x0000000811101c25 */ /* 0x002fc8000f8e0004 */
[----:B------:R-:W-:Y:S02]  /*08a0*/  @P1 IMAD.IADD R17, R17, 0x1, R13 ;  /* 0x0000000111111824 */ /* 0x000fe400078e020d */
[----:B--2---:R-:W-:-:S04]  /*08b0*/  @!P1 IMAD.WIDE.U32 R8, R4, R11, R8 ;  /* 0x0000000b04089225 */ /* 0x004fc800078e0008 */
[----:B------:R-:W-:Y:S02]  /*08c0*/  @!P1 IMAD.MOV.U32 R16, RZ, RZ, R8 ;  /* 0x000000ffff109224 */ /* 0x000fe400078e0008 */
[----:B------:R-:W-:Y:S01]  /*08d0*/  @!P1 IMAD.MOV.U32 R17, RZ, RZ, R9 ;  /* 0x000000ffff119224 */ /* 0x000fe200078e0009 */
[----:B------:R-:W-:Y:S06]  /*08e0*/  @!P2 BRA `(.L_x_5) ;  /* 0x00000000000ca947 */ /* 0x000fec0003800000 */
[----:B------:R-:W-:Y:S01]  /*08f0*/  UCGABAR_WAIT ;  /* 0x0000000000007dc7 */ /* 0x000fe20008000000 */
[----:B------:R-:W-:Y:S01]  /*0900*/  CCTL.IVALL ;  /* 0x00000000ff00798f */ /* 0x000fe20002000000 */
[----:B------:R-:W-:Y:S05]  /*0910*/  BRA `(.L_x_6) ;  /* 0x0000000000047947 */ /* 0x000fea0003800000 */
.L_x_5:
[----:B------:R-:W-:Y:S06]  /*0920*/  BAR.SYNC.DEFER_BLOCKING 0x0 ;  /* 0x0000000000007b1d */ /* 0x000fec0000010000 */
.L_x_6:
[----:B------:R-:W-:Y:S05]  /*0930*/  @!P3 BRA `(.L_x_7) ;  /* 0x000000840000b947 */ /* 0x000fea0003800000 */
[----:B------:R-:W-:-:S13]  /*0940*/  ISETP.GT.U32.AND P0, PT, R6, 0x1, PT ;  /* 0x000000010600780c */ /* 0x000fda0003f04070 */
[----:B0-----:R-:W-:Y:S05]  /*0950*/  @P0 EXIT ;  /* 0x000000000000094d */ /* 0x001fea0003800000 */
[----:B------:R-:W-:Y:S01]  /*0960*/  ULDC.64 UR4, c[0x0][0x650] ;  /* 0x0001940000047ab9 */ /* 0x000fe20000000a00 */
[----:B------:R-:W-:Y:S01]  /*0970*/  PRMT R0, RZ, 0x7610, R0 ;  /* 0x00007610ff007816 */ /* 0x000fe20000000000 */
[----:B------:R-:W-:Y:S01]  /*0980*/  IMAD.MOV.U32 R154, RZ, RZ, -0x1 ;  /* 0xffffffffff9a7424 */ /* 0x000fe200078e00ff */
[----:B------:R-:W-:Y:S01]  /*0990*/  ISETP.GE.U32.AND P0, PT, R16, UR4, PT ;  /* 0x0000000410007c0c */ /* 0x000fe2000bf06070 */
[----:B------:R-:W-:Y:S02]  /*09a0*/  IMAD.MOV.U32 R153, RZ, RZ, -0x1 ;  /* 0xffffffffff997424 */ /* 0x000fe400078e00ff */
[----:B------:R-:W-:Y:S01]  /*09b0*/  IMAD.MOV.U32 R22, RZ, RZ, -0x1 ;  /* 0xffffffffff167424 */ /* 0x000fe200078e00ff */
[----:B------:R-:W-:-:S13]  /*09c0*/  ISETP.GE.U32.AND.EX P0, PT, R17, UR5, PT, P0 ;  /* 0x0000000511007c0c */ /* 0x000fda000bf06100 */
[----:B------:R-:W-:Y:S05]  /*09d0*/  @P0 BRA `(.L_x_8) ;  /* 0x00000004002c0947 */ /* 0x000fea0003800000 */
[----:B------:R-:W0:Y:S01]  /*09e0*/  LDC.64 R20, c[0x0][0x628] ;  /* 0x00018a00ff147b82 */ /* 0x000e220000000a00 */
[----:B------:R-:W-:Y:S02]  /*09f0*/  IMAD.MOV.U32 R8, RZ, RZ, R16 ;  /* 0x000000ffff087224 */ /* 0x000fe400078e0010 */
[----:B------:R-:W-:-:S05]  /*0a00*/  IMAD.MOV.U32 R9, RZ, RZ, R17 ;  /* 0x000000ffff097224 */ /* 0x000fca00078e0011 */
[----:B------:R-:W1:Y:S08]  /*0a10*/  LDC R0, c[0x0][0x630] ;  /* 0x00018c00ff007b82 */ /* 0x000e700000000800 */
[----:B------:R-:W2:Y:S01]  /*0a20*/  LDC.64 R26, c[0x0][0x620] ;  /* 0x00018800ff1a7b82 */ /* 0x000ea20000000a00 */
[----:B0-----:R-:W-:-:S04]  /*0a30*/  ISETP.NE.U32.AND P0, PT, R20, RZ, PT ;  /* 0x000000ff1400720c */ /* 0x001fc80003f05070 */
[----:B------:R-:W-:-:S13]  /*0a40*/  ISETP.NE.AND.EX P0, PT, R21, RZ, PT, P0 ;  /* 0x000000ff1500720c */ /* 0x000fda0003f05300 */
[----:B-12---:R-:W-:Y:S05]  /*0a50*/  @!P0 BRA `(.L_x_9) ;  /* 0x0000000000288947 */ /* 0x006fea0003800000 */
[----:B------:R-:W0:Y:S02]  /*0a60*/  LDC R13, c[0x0][0x634] ;  /* 0x00018d00ff0d7b82 */ /* 0x000e240000000800 */
[----:B0-----:R-:W-:-:S05]  /*0a70*/  IADD3 R13, P0, R16, R13, RZ ;  /* 0x0000000d100d7210 */ /* 0x001fca0007f1e0ff */
[----:B------:R-:W-:-:S04]  /*0a80*/  IMAD.X R15, RZ, RZ, R17, P0 ;  /* 0x000000ffff0f7224 */ /* 0x000fc800000e0611 */
[----:B------:R-:W-:-:S04]  /*0a90*/  IMAD.WIDE.U32 R8, R15, R20, RZ ;  /* 0x000000140f087225 */ /* 0x000fc800078e00ff */
[----:B------:R-:W-:-:S04]  /*0aa0*/  IMAD.WIDE.U32 R10, P0, R13, R21, R8 ;  /* 0x000000150d0a7225 */ /* 0x000fc80007800008 */
[----:B------:R-:W-:-:S04]  /*0ab0*/  IMAD.WIDE.U32 R8, R13, R20, RZ ;  /* 0x000000140d087225 */ /* 0x000fc800078e00ff */
[----:B------:R-:W-:Y:S01]  /*0ac0*/  IMAD.X R13, RZ, RZ, RZ, P0 ;  /* 0x000000ffff0d7224 */ /* 0x000fe200000e06ff */
[----:B------:R-:W-:Y:S01]  /*0ad0*/  IADD3 RZ, P0, R9, R10, RZ ;  /* 0x0000000a09ff7210 */ /* 0x000fe20007f1e0ff */
[----:B------:R-:W-:-:S04]  /*0ae0*/  IMAD.MOV.U32 R12, RZ, RZ, R11 ;  /* 0x000000ffff0c7224 */ /* 0x000fc800078e000b */
[----:B------:R-:W-:-:S08]  /*0af0*/  IMAD.WIDE.U32.X R8, R15, R21, R12, P0 ;  /* 0x000000150f087225 */ /* 0x000fd000000e040c */
.L_x_9:
[----:B------:R-:W0:Y:S01]  /*0b00*/  LDC.64 R20, c[0x0][0x640] ;  /* 0x00019000ff147b82 */ /* 0x000e220000000a00 */
[--C-:B------:R-:W-:Y:S01]  /*0b10*/  SHF.R.U64 R28, R8, R0, R9.reuse ;  /* 0x00000000081c7219 */ /* 0x100fe20000001209 */
[----:B------:R-:W-:Y:S01]  /*0b20*/  IMAD R30, R7, R24, R4 ;  /* 0x00000018071e7224 */ /* 0x000fe200078e0204 */
[----:B------:R-:W-:Y:S01]  /*0b30*/  SHF.R.U32.HI R0, RZ, R0, R9 ;  /* 0x00000000ff007219 */ /* 0x000fe20000011609 */
[----:B------:R-:W-:Y:S01]  /*0b40*/  IMAD.MOV.U32 R25, RZ, RZ, 0x1 ;  /* 0x00000001ff197424 */ /* 0x000fe200078e00ff */
[----:B------:R-:W-:-:S03]  /*0b50*/  IADD3 R5, P0, RZ, -R28, RZ ;  /* 0x8000001cff057210 */ /* 0x000fc60007f1e0ff */
[----:B------:R-:W1:Y:S02]  /*0b60*/  LDC R6, c[0x0][0x618] ;  /* 0x00018600ff067b82 */ /* 0x000e640000000800 */
[----:B------:R-:W-:-:S04]  /*0b70*/  IMAD.X R9, RZ, RZ, ~R0, P0 ;  /* 0x000000ffff097224 */ /* 0x000fc800000e0e00 */
[-C--:B------:R-:W-:Y:S02]  /*0b80*/  IMAD R0, R9, R26.reuse, RZ ;  /* 0x0000001a09007224 */ /* 0x080fe400078e02ff */
[----:B------:R-:W2:Y:S01]  /*0b90*/  LDC R11, c[0x0][0x608] ;  /* 0x00018200ff0b7b82 */ /* 0x000ea20000000800 */
[----:B------:R-:W-:-:S04]  /*0ba0*/  IMAD.WIDE.U32 R8, R5, R26, R16 ;  /* 0x0000001a05087225 */ /* 0x000fc800078e0010 */
[----:B------:R-:W-:-:S03]  /*0bb0*/  IMAD R5, R5, R27, R0 ;  /* 0x0000001b05057224 */ /* 0x000fc600078e0200 */
[----:B------:R-:W3:Y:S01]  /*0bc0*/  LDC R12, c[0x0][0x658] ;  /* 0x00019600ff0c7b82 */ /* 0x000ee20000000800 */
[----:B0-----:R-:W-:Y:S01]  /*0bd0*/  ISETP.NE.U32.AND P0, PT, R20, RZ, PT ;  /* 0x000000ff1400720c */ /* 0x001fe20003f05070 */
[----:B------:R-:W-:Y:S02]  /*0be0*/  IMAD.IADD R5, R9, 0x1, R5 ;  /* 0x0000000109057824 */ /* 0x000fe400078e0205 */
[----:B------:R-:W-:Y:S01]  /*0bf0*/  IMAD.MOV.U32 R9, RZ, RZ, -0x1 ;  /* 0xffffffffff097424 */ /* 0x000fe200078e00ff */
[----:B------:R-:W-:-:S03]  /*0c00*/  ISETP.NE.AND.EX P0, PT, R21, RZ, PT, P0 ;  /* 0x000000ff1500720c */ /* 0x000fc60003f05300 */
[----:B------:R-:W0:Y:S01]  /*0c10*/  LDC R15, c[0x0][0x600] ;  /* 0x00018000ff0f7b82 */ /* 0x000e220000000800 */
[-CC-:B-1----:R-:W-:Y:S02]  /*0c20*/  SHF.R.U64 R13, R8, R6.reuse, R5.reuse ;  /* 0x00000006080d7219 */ /* 0x182fe40000001205 */
[----:B------:R-:W-:-:S05]  /*0c30*/  SHF.R.U32.HI R0, RZ, R6, R5 ;  /* 0x00000006ff007219 */ /* 0x000fca0000011605 */
[----:B------:R-:W1:Y:S01]  /*0c40*/  LDC R14, c[0x0][0x648] ;  /* 0x00019200ff0e7b82 */ /* 0x000e620000000800 */
[-CC-:B--2---:R-:W-:Y:S02]  /*0c50*/  SHF.R.U64 R27, R13, R11.reuse, R0.reuse ;  /* 0x0000000b0d1b7219 */ /* 0x184fe40000001200 */
[----:B------:R-:W-:-:S05]  /*0c60*/  SHF.R.U32.HI R5, RZ, R11, R0 ;  /* 0x0000000bff057219 */ /* 0x000fca0000011600 */
[----:B------:R-:W2:Y:S01]  /*0c70*/  LDC R22, c[0x0][0x638] ;  /* 0x00018e00ff167b82 */ /* 0x000ea20000000800 */
[-CC-:B---3--:R-:W-:Y:S02]  /*0c80*/  SHF.R.U64 R24, R27, R12.reuse, R5.reuse ;  /* 0x0000000c1b187219 */ /* 0x188fe40000001205 */
[-C--:B------:R-:W-:Y:S02]  /*0c90*/  SHF.L.U32 R0, R9, R12.reuse, RZ ;  /* 0x0000000c09007219 */ /* 0x080fe400000006ff */
[----:B------:R-:W-:Y:S01]  /*0ca0*/  SHF.R.U32.HI R5, RZ, R12, R5 ;  /* 0x0000000cff057219 */ /* 0x000fe20000011605 */
[----:B------:R-:W-:Y:S01]  /*0cb0*/  IMAD.MOV.U32 R4, RZ, RZ, R24 ;  /* 0x000000ffff047224 */ /* 0x000fe200078e0018 */
[----:B------:R-:W-:Y:S01]  /*0cc0*/  LOP3.LUT R10, RZ, R0, RZ, 0x33, !PT ;  /* 0x00000000ff0a7212 */ /* 0x000fe200078e33ff */
[----:B------:R-:W3:Y:S01]  /*0cd0*/  LDC R26, c[0x0][0x610] ;  /* 0x00018400ff1a7b82 */ /* 0x000ee20000000800 */
[----:B------:R-:W-:Y:S05]  /*0ce0*/  @!P0 BRA `(.L_x_10) ;  /* 0x0000000000288947 */ /* 0x000fea0003800000 */
[----:B------:R-:W4:Y:S02]  /*0cf0*/  LDC R9, c[0x0][0x64c] ;  /* 0x00019300ff097b82 */ /* 0x000f240000000800 */
[----:B----4-:R-:W-:-:S05]  /*0d00*/  IADD3 R9, P0, R24, R9, RZ ;  /* 0x0000000918097210 */ /* 0x010fca0007f1e0ff */
        /* <DEDUP_REMOVED lines=8> */
.L_x_10:
[----:B-1----:R-:W-:Y:S01]  /*0d90*/  SHF.R.U64 R4, R4, R14, R5 ;  /* 0x0000000e04047219 */ /* 0x002fe20000001205 */
[----:B0-----:R-:W-:Y:S01]  /*0da0*/  VIADD R6, R15, 0xffffffff ;  /* 0xffffffff0f067836 */ /* 0x001fe20000000000 */
[----:B------:R-:W-:Y:S02]  /*0db0*/  SHF.L.U32 R0, R25, R12, RZ ;  /* 0x0000000c19007219 */ /* 0x000fe400000006ff */
[----:B------:R-:W-:Y:S01]  /*0dc0*/  LOP3.LUT R5, R27, R10, RZ, 0xc0, !PT ;  /* 0x0000000a1b057212 */ /* 0x000fe200078ec0ff */
[----:B------:R-:W-:Y:S01]  /*0dd0*/  IMAD.MOV R7, RZ, RZ, -R4 ;  /* 0x000000ffff077224 */ /* 0x000fe200078e0a04 */
[----:B------:R-:W-:Y:S02]  /*0de0*/  SEL R3, R3, R30, !P1 ;  /* 0x0000001e03037207 */ /* 0x000fe40004800000 */
[----:B------:R-:W-:Y:S01]  /*0df0*/  LOP3.LUT R6, R13, R6, RZ, 0xc0, !PT ;  /* 0x000000060d067212 */ /* 0x000fe200078ec0ff */
[----:B------:R-:W-:Y:S02]  /*0e00*/  IMAD R4, R0, R4, R5 ;  /* 0x0000000400047224 */ /* 0x000fe400078e0205 */
[----:B--2---:R-:W-:-:S02]  /*0e10*/  IMAD R0, R7, R22, R24 ;  /* 0x0000001607007224 */ /* 0x004fc400078e0218 */
[----:B---3--:R-:W-:Y:S02]  /*0e20*/  IMAD R3, R4, R26, R3 ;  /* 0x0000001a04037224 */ /* 0x008fe400078e0203 */
[----:B------:R-:W-:Y:S02]  /*0e30*/  IMAD R154, R0, R15, R6 ;  /* 0x0000000f009a7224 */ /* 0x000fe400078e0206 */
[----:B------:R-:W-:Y:S02]  /*0e40*/  IMAD.MOV.U32 R4, RZ, RZ, 0x1 ;  /* 0x00000001ff047424 */ /* 0x000fe400078e00ff */
[----:B------:R-:W-:Y:S01]  /*0e50*/  IMAD.MOV.U32 R22, RZ, RZ, R28 ;  /* 0x000000ffff167224 */ /* 0x000fe200078e001c */
[----:B------:R-:W-:Y:S02]  /*0e60*/  SEL R153, R154, R3, !P1 ;  /* 0x000000039a997207 */ /* 0x000fe40004800000 */
[----:B------:R-:W-:Y:S02]  /*0e70*/  PRMT R0, R4, 0x7610, R0 ;  /* 0x0000761004007816 */ /* 0x000fe40000000000 */
[----:B------:R-:W-:-:S07]  /*0e80*/  SEL R154, R3, R154, !P1 ;  /* 0x0000009a039a7207 */ /* 0x000fce0004800000 */
.L_x_8:
[----:B------:R-:W-:-:S08]  /*0e90*/  NOP ;  /* 0x0000000000007918 */ /* 0x000fd00000000000 */
[----:B------:R-:W0:Y:S02]  /*0ea0*/  USETMAXREG.TRY_ALLOC.CTAPOOL UP0, 0xe8 ;  /* 0x000000e8000079c8 */ /* 0x000e240008000600 */
[----:B0-----:R-:W-:-:S13]  /*0eb0*/  PLOP3.LUT P0, PT, PT, PT, UP0, 0x80, 0x0 ;  /* 0x000000000000781c */ /* 0x001fda0003f0f008 */
[----:B------:R-:W-:Y:S05]  /*0ec0*/  @!P0 BRA `(.L_x_8) ;  /* 0xfffffffc00f08947 */ /* 0x000fea000383ffff */
[----:B------:R-:W-:Y:S01]  /*0ed0*/  ULDC.64 UR4, c[0x0][0x598] ;  /* 0x0001660000047ab9 */ /* 0x000fe20000000a00 */
[----:B------:R-:W-:Y:S01]  /*0ee0*/  ULDC.64 UR36, c[0x0][0x208] ;  /* 0x0000820000247ab9 */ /* 0x000fe20000000a00 */
[----:B------:R-:W-:-:S04]  /*0ef0*/  ISETP.NE.U32.AND P0, PT, RZ, UR4, PT ;  /* 0x00000004ff007c0c */ /* 0x000fc8000bf05070 */
[----:B------:R-:W-:-:S13]  /*0f00*/  ISETP.NE.AND.EX P0, PT, RZ, UR5, PT, P0 ;  /* 0x00000005ff007c0c */ /* 0x000fda000bf05300 */
[----:B------:R-:W-:Y:S05]  /*0f10*/  @!P0 BRA `(.L_x_11) ;  /* 0x00000000001c8947 */ /* 0x000fea0003800000 */
[----:B------:R-:W0:Y:S02]  /*0f20*/  LDC.64 R4, c[0x0][0x598] ;  /* 0x00016600ff047b82 */ /* 0x000e240000000a00 */
[----:B0-----:R-:W2:Y:S02]  /*0f30*/  LDG.E.64 R4, desc[UR36][R4.64] ;  /* 0x0000002404047981 */ /* 0x001ea4000c1e1b00 */
[----:B--2---:R-:W-:-:S04]  /*0f40*/  ISETP.NE.U32.AND P0, PT, R4, RZ, PT ;  /* 0x000000ff0400720c */ /* 0x004fc80003f05070 */
[----:B------:R-:W-:-:S13]  /*0f50*/  ISETP.NE.AND.EX P0, PT, R5, RZ, PT, P0 ;  /* 0x000000ff0500720c */ /* 0x000fda0003f05300 */
[----:B------:R-:W-:Y:S05]  /*0f60*/  @!P0 BRA `(.L_x_11) ;  /* 0x0000000000088947 */ /* 0x000fea0003800000 */
[----:B------:R0:W5:Y:S01]  /*0f70*/  LD.E R155, desc[UR36][R4.64] ;  /* 0x00000024049b7980 */ /* 0x000162000c101900 */
[----:B------:R-:W-:Y:S05]  /*0f80*/  BRA `(.L_x_12) ;  /* 0x0000000000247947 */ /* 0x000fea0003800000 */
.L_x_11:
[----:B------:R-:W-:Y:S02]  /*0f90*/  ULDC.64 UR4, c[0x0][0x588] ;  /* 0x0001620000047ab9 */ /* 0x000fe40000000a00 */
[----:B------:R-:W-:-:S04]  /*0fa0*/  ISETP.NE.U32.AND P0, PT, RZ, UR4, PT ;  /* 0x00000004ff007c0c */ /* 0x000fc8000bf05070 */
[----:B------:R-:W-:-:S13]  /*0fb0*/  ISETP.NE.AND.EX P0, PT, RZ, UR5, PT, P0 ;  /* 0x00000005ff007c0c */ /* 0x000fda000bf05300 */
[----:B------:R-:W-:Y:S05]  /*0fc0*/  @!P0 BRA `(.L_x_13) ;  /* 0x00000000000c8947 */ /* 0x000fea0003800000 */
[----:B------:R-:W0:Y:S02]  /*0fd0*/  LDC.64 R4, c[0x0][0x588] ;  /* 0x00016200ff047b82 */ /* 0x000e240000000a00 */
[----:B0-----:R1:W5:Y:S01]  /*0fe0*/  LDG.E R155, desc[UR36][R4.64] ;  /* 0x00000024049b7981 */ /* 0x001362000c1e1900 */
[----:B------:R-:W-:Y:S05]  /*0ff0*/  BRA `(.L_x_12) ;  /* 0x0000000000087947 */ /* 0x000fea0003800000 */
.L_x_13:
[----:B------:R-:W-:Y:S02]  /*1000*/  ULDC UR4, c[0x0][0x580] ;  /* 0x0001600000047ab9 */ /* 0x000fe40000000800 */
[----:B------:R-:W-:-:S07]  /*1010*/  IMAD.U32 R155, RZ, RZ, UR4 ;  /* 0x00000004ff9b7e24 */ /* 0x000fce000f8e00ff */
.L_x_12:
[----:B------:R-:W-:Y:S02]  /*1020*/  ULDC.64 UR4, c[0x0][0x5a0] ;  /* 0x0001680000047ab9 */ /* 0x000fe40000000a00 */
[----:B------:R-:W-:-:S04]  /*1030*/  ISETP.NE.U32.AND P0, PT, RZ, UR4, PT ;  /* 0x00000004ff007c0c */ /* 0x000fc8000bf05070 */
[----:B------:R-:W-:-:S13]  /*1040*/  ISETP.NE.AND.EX P0, PT, RZ, UR5, PT, P0 ;  /* 0x00000005ff007c0c */ /* 0x000fda000bf05300 */
[----:B------:R-:W-:Y:S05]  /*1050*/  @!P0 BRA `(.L_x_14) ;  /* 0x00000000001c8947 */ /* 0x000fea0003800000 */
[----:B01----:R-:W0:Y:S02]  /*1060*/  LDC.64 R4, c[0x0][0x5a0] ;  /* 0x00016800ff047b82 */ /* 0x003e240000000a00 */
[----:B0-----:R-:W2:Y:S02]  /*1070*/  LDG.E.64 R4, desc[UR36][R4.64] ;  /* 0x0000002404047981 */ /* 0x001ea4000c1e1b00 */
[----:B--2---:R-:W-:-:S04]  /*1080*/  ISETP.NE.U32.AND P0, PT, R4, RZ, PT ;  /* 0x000000ff0400720c */ /* 0x004fc80003f05070 */
[----:B------:R-:W-:-:S13]  /*1090*/  ISETP.NE.AND.EX P0, PT, R5, RZ, PT, P0 ;  /* 0x000000ff0500720c */ /* 0x000fda0003f05300 */
[----:B------:R-:W-:Y:S05]  /*10a0*/  @!P0 BRA `(.L_x_14) ;  /* 0x0000000000088947 */ /* 0x000fea0003800000 */
[----:B------:R0:W5:Y:S01]  /*10b0*/  LD.E R156, desc[UR36][R4.64] ;  /* 0x00000024049c7980 */ /* 0x000162000c101900 */
[----:B------:R-:W-:Y:S05]  /*10c0*/  BRA `(.L_x_15) ;  /* 0x0000000000247947 */ /* 0x000fea0003800000 */
.L_x_14:
[----:B------:R-:W-:Y:S02]  /*10d0*/  ULDC.64 UR4, c[0x0][0x590] ;  /* 0x0001640000047ab9 */ /* 0x000fe40000000a00 */
[----:B------:R-:W-:-:S04]  /*10e0*/  ISETP.NE.U32.AND P0, PT, RZ, UR4, PT ;  /* 0x00000004ff007c0c */ /* 0x000fc8000bf05070 */
[----:B------:R-:W-:-:S13]  /*10f0*/  ISETP.NE.AND.EX P0, PT, RZ, UR5, PT, P0 ;  /* 0x00000005ff007c0c */ /* 0x000fda000bf05300 */
[----:B------:R-:W-:Y:S05]  /*1100*/  @!P0 BRA `(.L_x_16) ;  /* 0x00000000000c8947 */ /* 0x000fea0003800000 */
[----:B------:R-:W2:Y:S02]  /*1110*/  LDC.64 R156, c[0x0][0x590] ;  /* 0x00016400ff9c7b82 */ /* 0x000ea40000000a00 */
[----:B--2---:R2:W5:Y:S01]  /*1120*/  LDG.E R156, desc[UR36][R156.64] ;  /* 0x000000249c9c7981 */ /* 0x004562000c1e1900 */
[----:B------:R-:W-:Y:S05]  /*1130*/  BRA `(.L_x_15) ;  /* 0x0000000000087947 */ /* 0x000fea0003800000 */
.L_x_16:
[----:B------:R-:W-:Y:S02]  /*1140*/  ULDC UR4, c[0x0][0x584] ;  /* 0x0001610000047ab9 */ /* 0x000fe40000000800 */
[----:B------:R-:W-:-:S07]  /*1150*/  IMAD.U32 R156, RZ, RZ, UR4 ;  /* 0x00000004ff9c7e24 */ /* 0x000fce000f8e00ff */
.L_x_15:
[----:B------:R-:W-:-:S13]  /*1160*/  LOP3.LUT P0, RZ, R0, 0xff, RZ, 0xc0, !PT ;  /* 0x000000ff00ff7812 */ /* 0x000fda000780c0ff */
[----:B------:R-:W-:Y:S05]  /*1170*/  @!P0 EXIT ;  /* 0x000000000000894d */ /* 0x000fea0003800000 */
[----:B------:R-:W-:Y:S01]  /*1180*/  ULDC UR4, c[0x0][0x28c] ;  /* 0x0000a30000047ab9 */ /* 0x000fe20000000800 */
[----:B------:R-:W-:Y:S01]  /*1190*/  UMOV UR38, URZ ;  /* 0x0000003f00267c82 */ /* 0x000fe20008000000 */
[----:B------:R-:W-:Y:S01]  /*11a0*/  UIADD3 UR4, UR4, 0x7f, URZ ;  /* 0x0000007f04047890 */ /* 0x000fe2000fffe03f */
[----:B------:R-:W-:-:S03]  /*11b0*/  UMOV UR39, URZ ;  /* 0x0000003f00277c82 */ /* 0x000fc60008000000 */
[----:B------:R-:W-:-:S04]  /*11c0*/  USHF.R.S32.HI UR5, URZ, 0x1f, UR4 ;  /* 0x0000001f3f057899 */ /* 0x000fc80008011404 */
[----:B------:R-:W-:-:S04]  /*11d0*/  ULEA.HI UR5, UR5, UR4, URZ, 0x7 ;  /* 0x0000000405057291 */ /* 0x000fc8000f8f383f */
[----:B------:R-:W-:-:S12]  /*11e0*/  USHF.R.S32.HI UR40, URZ, 0x7, UR5 ;  /* 0x000000073f287899 */ /* 0x000fd80008011405 */
.L_x_294:
[----:B------:R-:W-:Y:S01]  /*11f0*/  LOP3.LUT R0, R18, 0x80, RZ, 0xc0, !PT ;  /* 0x0000008012007812 */ /* 0x000fe200078ec0ff */
[----:B------:R-:W3:Y:S01]  /*1200*/  S2UR UR7, SR_CgaCtaId ;  /* 0x00000000000779c3 */ /* 0x000ee20000008800 */
[----:B------:R-:W-:Y:S02]  /*1210*/  UMOV UR6, 0x400 ;  /* 0x0000040000067882 */ /* 0x000fe40000000000 */
[----:B------:R-:W-:-:S06]  /*1220*/  SHF.R.U32.HI R0, RZ, 0x7, R0 ;  /* 0x00000007ff007819 */ /* 0x000fcc0000011600 */
[----:B----4-:R-:W4:Y:S01]  /*1230*/  SHFL.IDX PT, R0, R0, RZ, 0x1f ;  /* 0x00001fff00007589 */ /* 0x010f2200000e0000 */
[----:B---3--:R-:W-:Y:S01]  /*1240*/  ULEA UR6, UR7, UR6, 0x18 ;  /* 0x0000000607067291 */ /* 0x008fe2000f8ec03f */
[----:B----4-:R-:W-:-:S13]  /*1250*/  R2UR UR4, R0 ;  /* 0x00000000000472ca */ /* 0x010fda00000e0000 */
[----:B------:R-:W-:-:S04]  /*1260*/  ULEA.HI UR5, UR4, UR4, URZ, 0x1 ;  /* 0x0000000404057291 */ /* 0x000fc8000f8f083f */
[----:B------:R-:W-:-:S04]  /*1270*/  ULOP3.LUT UR5, UR5, 0x7fffe, URZ, 0xc0, !UPT ;  /* 0x0007fffe05057892 */ /* 0x000fc8000f8ec03f */
[----:B------:R-:W-:-:S03]  /*1280*/  UIADD3 UR5, UR4, -UR5, URZ ;  /* 0x8000000504057290 */ /* 0x000fc6000fffe03f */
[----:B------:R-:W-:Y:S01]  /*1290*/  ULDC UR4, c[0x0][0x28c] ;  /* 0x0000a30000047ab9 */ /* 0x000fe20000000800 */
[----:B------:R-:W-:Y:S01]  /*12a0*/  ULEA UR5, UR5, UR6, 0xd ;  /* 0x0000000605057291 */ /* 0x000fe2000f8e683f */
[----:B------:R-:W-:-:S03]  /*12b0*/  ISETP.LT.AND P0, PT, RZ, UR4, PT ;  /* 0x00000004ff007c0c */ /* 0x000fc6000bf01270 */
[----:B------:R-:W-:-:S04]  /*12c0*/  UIADD3 UR5, UR5, 0x100, URZ ;  /* 0x0000010005057890 */ /* 0x000fc8000fffe03f */
[----:B------:R-:W-:-:S04]  /*12d0*/  USHF.R.U32.HI UR5, URZ, 0x4, UR5 ;  /* 0x000000043f057899 */ /* 0x000fc80008011605 */
[----:B------:R-:W-:-:S04]  /*12e0*/  ULOP3.LUT UR5, UR5, 0x3fff, URZ, 0xc0, !UPT ;  /* 0x00003fff05057892 */ /* 0x000fc8000f8ec03f */
[----:B------:R-:W-:Y:S01]  /*12f0*/  ULOP3.LUT UR41, UR5, 0x10000, URZ, 0xfc, !UPT ;  /* 0x0001000005297892 */ /* 0x000fe2000f8efc3f */
[----:B01----:R-:W-:Y:S11]  /*1300*/  @P0 BRA `(.L_x_17) ;  /* 0x0000000000400947 */ /* 0x003ff60003800000 */
[----:B------:R-:W-:Y:S01]  /*1310*/  MOV R0, 0x0 ;  /* 0x0000000000007802 */ /* 0x000fe20000000f00 */
[----:B------:R-:W-:Y:S01]  /*1320*/  ULDC.64 UR4, c[0x4][0x68] ;  /* 0x01001a0000047ab9 */ /* 0x000fe20000000a00 */
[----:B------:R-:W-:Y:S01]  /*1330*/  ULDC.64 UR6, c[0x4][0x8] ;  /* 0x0100020000067ab9 */ /* 0x000fe20000000a00 */
[----:B01----:R-:W-:Y:S01]  /*1340*/  IMAD.U32 R4, RZ, RZ, UR4 ;  /* 0x00000004ff047e24 */ /* 0x003fe2000f8e00ff */
[----:B------:R0:W1:Y:S01]  /*1350*/  LDC.64 R14, c[0x4][R0] ;  /* 0x01000000000e7b82 */ /* 0x0000620000000a00 */
[----:B------:R-:W-:Y:S01]  /*1360*/  IMAD.U32 R5, RZ, RZ, UR5 ;  /* 0x00000005ff057e24 */ /* 0x000fe2000f8e00ff */
[----:B------:R-:W-:Y:S01]  /*1370*/  ULDC.64 UR4, c[0x4][0x70] ;  /* 0x01001c0000047ab9 */ /* 0x000fe20000000a00 */
[----:B------:R-:W-:Y:S02]  /*1380*/  IMAD.U32 R10, RZ, RZ, UR6 ;  /* 0x00000006ff0a7e24 */ /* 0x000fe4000f8e00ff */
[----:B------:R-:W-:Y:S02]  /*1390*/  IMAD.U32 R6, RZ, RZ, UR4 ;  /* 0x00000004ff067e24 */ /* 0x000fe4000f8e00ff */
[----:B------:R-:W-:-:S02]  /*13a0*/  IMAD.U32 R7, RZ, RZ, UR5 ;  /* 0x00000005ff077e24 */ /* 0x000fc4000f8e00ff */
[----:B------:R-:W-:Y:S02]  /*13b0*/  IMAD.U32 R11, RZ, RZ, UR7 ;  /* 0x00000007ff0b7e24 */ /* 0x000fe4000f8e00ff */
[----:B------:R-:W-:Y:S02]  /*13c0*/  IMAD.MOV.U32 R8, RZ, RZ, 0x1e1 ;  /* 0x000001e1ff087424 */ /* 0x000fe400078e00ff */
[----:B------:R-:W-:Y:S02]  /*13d0*/  IMAD.MOV.U32 R12, RZ, RZ, 0x1 ;  /* 0x00000001ff0c7424 */ /* 0x000fe400078e00ff */
[----:B0-----:R-:W-:-:S07]  /*13e0*/  IMAD.MOV.U32 R13, RZ, RZ, RZ ;  /* 0x000000ffff0d7224 */ /* 0x001fce00078e00ff */
[----:B------:R-:W-:-:S07]  /*13f0*/  LEPC R20, `(.L_x_17) ;  /* 0x000000001014794e */ /* 0x000fce0000000000 */
[----:B-12--5:R-:W-:Y:S05]  /*1400*/  CALL.ABS.NOINC R14 ;  /* 0x000000000e007343 */ /* 0x026fea0003c00000 */
.L_x_17:
[----:B------:R-:W-:-:S04]  /*1410*/  LOP3.LUT R0, R19, 0x1, RZ, 0xfc, !PT ;  /* 0x0000000113007812 */ /* 0x000fc800078efcff */
[----:B------:R-:W-:-:S13]  /*1420*/  ISETP.NE.AND P0, PT, R0, 0x3, PT ;  /* 0x000000030000780c */ /* 0x000fda0003f05270 */
[----:B------:R-:W-:Y:S05]  /*1430*/  @!P0 BRA `(.L_x_18) ;  /* 0x0000000000048947 */ /* 0x000fea0003800000 */
[----:B------:R-:W-:Y:S01]  /*1440*/  BPT.TRAP 0x1 ;  /* 0x000000040000795c */ /* 0x000fe20000300000 */
.L_x_18:
[----:B------:R-:W3:Y:S01]  /*1450*/  S2UR UR5, SR_CgaCtaId ;  /* 0x00000000000579c3 */ /* 0x000ee20000008800 */
[----:B------:R-:W-:Y:S01]  /*1460*/  UMOV UR4, 0x400 ;  /* 0x0000040000047882 */ /* 0x000fe20000000000 */
[----:B------:R-:W-:Y:S02]  /*1470*/  IMAD.U32 R0, RZ, RZ, UR38 ;  /* 0x00000026ff007e24 */ /* 0x000fe4000f8e00ff */
[----:B------:R-:W-:-:S03]  /*1480*/  IMAD.U32 R3, RZ, RZ, UR39 ;  /* 0x00000027ff037e24 */ /* 0x000fc6000f8e00ff */
[----:B------:R-:W-:Y:S01]  /*1490*/  SHF.L.U32 R0, R0, 0x1f, RZ ;  /* 0x0000001f00007819 */ /* 0x000fe200000006ff */
[----:B---3--:R-:W-:-:S06]  /*14a0*/  ULEA UR4, UR5, UR4, 0x18 ;  /* 0x0000000405047291 */ /* 0x008fcc000f8ec03f */
[----:B------:R-:W-:-:S04]  /*14b0*/  IMAD.U32 R6, RZ, RZ, UR4 ;  /* 0x00000004ff067e24 */ /* 0x000fc8000f8e00ff */
[----:B------:R-:W-:-:S04]  /*14c0*/  IMAD R3, R3, 0x8, R6 ;  /* 0x0000000803037824 */ /* 0x000fc800078e0206 */
[----:B------:R3:W4:Y:S01]  /*14d0*/  SYNCS.PHASECHK.TRANS64.TRYWAIT P1, [R3+URZ], R0 ;  /* 0x00000000030075a7 */ /* 0x000722000802017f */
[----:B------:R-:W-:Y:S05]  /*14e0*/  @!P0 BRA `(.L_x_19) ;  /* 0x0000000000048947 */ /* 0x000fea0003800000 */
[----:B------:R-:W-:Y:S01]  /*14f0*/  BPT.TRAP 0x1 ;  /* 0x000000040000795c */ /* 0x000fe20000300000 */
.L_x_19:
[----:B----4-:R-:W-:Y:S05]  /*1500*/  @P1 BRA `(.L_x_20) ;  /* 0x0000000000081947 */ /* 0x010fea0003800000 */
[----:B------:R-:W4:Y:S02]  /*1510*/  SYNCS.PHASECHK.TRANS64.TRYWAIT P1, [R3+URZ], R0 ;  /* 0x00000000030075a7 */ /* 0x000f24000802017f */
[----:B----4-:R-:W-:Y:S05]  /*1520*/  @!P1 BRA `(.L_x_21) ;  /* 0x0000008c00789947 */ /* 0x010fea0003800000 */
.L_x_20:
[----:B------:R-:W-:-:S04]  /*1530*/  UISETP.LT.AND UP0, UPT, UR40, 0x1, UPT ;  /* 0x000000012800788c */ /* 0x000fc8000bf01270 */
[----:B------:R-:W-:-:S06]  /*1540*/  USEL UR4, UR40, 0x1, UP0 ;  /* 0x0000000128047887 */ /* 0x000fcc0008000000 */
[----:B---34-:R-:W-:Y:S01]  /*1550*/  IMAD.U32 R0, RZ, RZ, UR4 ;  /* 0x00000004ff007e24 */ /* 0x018fe2000f8e00ff */
[----:B------:R-:W-:Y:S05]  /*1560*/  WARPSYNC.ALL ;  /* 0x0000000000007948 */ /* 0x000fea0003800000 */
[----:B------:R-:W-:-:S04]  /*1570*/  IADD3 R0, -R0, UR40, RZ ;  /* 0x0000002800007c10 */ /* 0x000fc8000fffe1ff */
[----:B------:R-:W-:Y:S02]  /*1580*/  ISETP.GE.AND P1, PT, R0, 0x1, PT ;  /* 0x000000010000780c */ /* 0x000fe40003f26270 */
[----:B------:R-:W-:Y:S01]  /*1590*/  R2UR UR4, R6 ;  /* 0x00000000060472ca */ /* 0x000fe200000e0000 */
[----:B------:R-:W-:Y:S01]  /*15a0*/  ULEA UR5, UR39, UR41, 0xb ;  /* 0x0000002927057291 */ /* 0x000fe2000f8e583f */
[----:B------:R-:W-:Y:S01]  /*15b0*/  WARPGROUP.ARRIVE ;  /* 0x00000000000079c5 */ /* 0x000fe20000000000 */
[----:B------:R-:W-:Y:S01]  /*15c0*/  UMOV UR9, 0x40000040 ;  /* 0x4000004000097882 */ /* 0x000fe20000000000 */
[----:B------:R-:W-:-:S04]  /*15d0*/  UMOV UR11, 0x40000040 ;  /* 0x40000040000b7882 */ /* 0x000fc80000000000 */
[----:B------:R-:W-:-:S05]  /*15e0*/  UMOV UR8, UR5 ;  /* 0x0000000500087c82 */ /* 0x000fca0008000000 */
[----:B------:R-:W-:-:S04]  /*15f0*/  UIADD3 UR4, UR4, 0x20100, URZ ;  /* 0x0002010004047890 */ /* 0x000fc8000fffe03f */
[----:B------:R-:W-:-:S04]  /*1600*/  USHF.R.U32.HI UR4, URZ, 0x4, UR4 ;  /* 0x000000043f047899 */ /* 0x000fc80008011604 */
[----:B------:R-:W-:-:S04]  /*1610*/  ULOP3.LUT UR4, UR4, 0x3fff, URZ, 0xc0, !UPT ;  /* 0x00003fff04047892 */ /* 0x000fc8000f8ec03f */
[----:B------:R-:W-:-:S04]  /*1620*/  ULOP3.LUT UR4, UR4, 0x10000, URZ, 0xfc, !UPT ;  /* 0x0001000004047892 */ /* 0x000fc8000f8efc3f */
[----:B------:R-:W-:-:S07]  /*1630*/  ULEA UR6, UR39, UR4, 0xa ;  /* 0x0000000427067291 */ /* 0x000fce000f8e503f */
[----:B------:R-:W-:Y:S02]  /*1640*/  UMOV UR10, UR6 ;  /* 0x00000006000a7c82 */ /* 0x000fe40008000000 */
[----:B------:R-:W-:Y:S01]  /*1650*/  IGMMA.64x128x32.S8.S8 R88, gdesc[UR8], RZ, !UPT, gsb0 ;  /* 0x03600000085879f1 */ /* 0x000fe2000c0410ff */
[----:B------:R-:W-:Y:S01]  /*1660*/  UIADD3 UR8, UR5, 0x400, URZ ;  /* 0x0000040005087890 */ /* 0x000fe2000fffe03f */
[----:B------:R-:W-:Y:S01]  /*1670*/  UMOV UR9, 0x40000040 ;  /* 0x4000004000097882 */ /* 0x000fe20000000000 */
[----:B------:R-:W-:Y:S02]  /*1680*/  WARPGROUP.DEPBAR.LE gsb0, 0x0 ;  /* 0x00008000000079c5 */ /* 0x000fe40000010000 */
[----:B------:R-:W-:-:S06]  /*1690*/  WARPGROUP.ARRIVE ;  /* 0x00000000000079c5 */ /* 0x000fcc0000000000 */
[----:B------:R-:W-:Y:S01]  /*16a0*/  IGMMA.64x128x32.S8.S8 R24, gdesc[UR8], RZ, !UPT, gsb0 ;  /* 0x03600000081879f1 */ /* 0x000fe2000c0410ff */
[----:B------:R-:W-:Y:S02]  /*16b0*/  UIADD3 UR8, UR5, 0x2, URZ ;  /* 0x0000000205087890 */ /* 0x000fe4000fffe03f */
[----:B------:R-:W-:Y:S01]  /*16c0*/  UIADD3 UR10, UR6, 0x2, URZ ;  /* 0x00000002060a7890 */ /* 0x000fe2000fffe03f */
[----:B------:R-:W-:Y:S01]  /*16d0*/  UMOV UR9, 0x40000040 ;  /* 0x4000004000097882 */ /* 0x000fe20000000000 */
[----:B------:R-:W-:Y:S01]  /*16e0*/  UMOV UR11, 0x40000040 ;  /* 0x40000040000b7882 */ /* 0x000fe20000000000 */
[----:B------:R-:W-:Y:S02]  /*16f0*/  WARPGROUP.DEPBAR.LE gsb0, 0x0 ;  /* 0x00008000000079c5 */ /* 0x000fe40000010000 */
[----:B------:R-:W-:-:S06]  /*1700*/  WARPGROUP.ARRIVE ;  /* 0x00000000000079c5 */ /* 0x000fcc0000000000 */
[----:B------:R-:W-:Y:S01]  /*1710*/  IGMMA.64x128x32.S8.S8 R88, gdesc[UR8], R88, gsb0 ;  /* 0x03600000085879f1 */ /* 0x000fe20008041058 */
[----:B------:R-:W-:Y:S01]  /*1720*/  UIADD3 UR8, UR5, 0x402, URZ ;  /* 0x0000040205087890 */ /* 0x000fe2000fffe03f */
[----:B------:R-:W-:Y:S01]  /*1730*/  UMOV UR9, 0x40000040 ;  /* 0x4000004000097882 */ /* 0x000fe20000000000 */
[----:B------:R-:W-:Y:S02]  /*1740*/  WARPGROUP.DEPBAR.LE gsb0, 0x0 ;  /* 0x00008000000079c5 */ /* 0x000fe40000010000 */
[----:B------:R-:W-:-:S06]  /*1750*/  WARPGROUP.ARRIVE ;  /* 0x00000000000079c5 */ /* 0x000fcc0000000000 */
[----:B------:R-:W-:Y:S01]  /*1760*/  IGMMA.64x128x32.S8.S8 R24, gdesc[UR8], R24, gsb0 ;  /* 0x03600000081879f1 */ /* 0x000fe20008041018 */
        /* <DEDUP_REMOVED lines=23> */
[----:B------:R-:W-:Y:S03]  /*18e0*/  IGMMA.64x128x32.S8.S8 R24, gdesc[UR8], R24, gsb0 ;  /* 0x03600000081879f1 */ /* 0x000fe60008041018 */
[----:B------:R-:W-:Y:S02]  /*18f0*/  WARPGROUP.DEPBAR.LE gsb0, 0x0 ;  /* 0x00008000000079c5 */ /* 0x000fe40000010000 */
[----:B------:R-:W-:Y:S05]  /*1900*/  @!P1 BRA `(.L_x_22) ;  /* 0x0000000400749947 */ /* 0x000fea0003800000 */
[----:B------:R-:W-:Y:S02]  /*1910*/  UIADD3 UR5, UR39, 0x1, URZ ;  /* 0x0000000127057890 */ /* 0x000fe4000fffe03f */
[----:B------:R-:W-:Y:S02]  /*1920*/  IMAD.U32 R3, RZ, RZ, UR39 ;  /* 0x00000027ff037e24 */ /* 0x000fe4000f8e00ff */
[----:B------:R-:W-:-:S04]  /*1930*/  UISETP.NE.AND UP0, UPT, UR5, 0x4, UPT ;  /* 0x000000040500788c */ /* 0x000fc8000bf05270 */
[----:B------:R-:W-:Y:S02]  /*1940*/  USEL UR6, URZ, 0x1, UP0 ;  /* 0x000000013f067887 */ /* 0x000fe40008000000 */
[----:B------:R-:W-:Y:S02]  /*1950*/  USEL UR5, UR5, URZ, UP0 ;  /* 0x0000003f05057287 */ /* 0x000fe40008000000 */
[----:B------:R-:W-:-:S06]  /*1960*/  ULOP3.LUT UR6, UR38, UR6, URZ, 0x3c, !UPT ;  /* 0x0000000626067292 */ /* 0x000fcc000f8e3c3f */
[----:B------:R-:W-:-:S07]  /*1970*/  IMAD.U32 R7, RZ, RZ, UR6 ;  /* 0x00000006ff077e24 */ /* 0x000fce000f8e00ff */
.L_x_29:
[----:B------:R-:W-:Y:S05]  /*1980*/  @!P0 BRA `(.L_x_23) ;  /* 0x0000000000048947 */ /* 0x000fea0003800000 */
[----:B------:R-:W-:Y:S01]  /*1990*/  BPT.TRAP 0x1 ;  /* 0x000000040000795c */ /* 0x000fe20000300000 */
.L_x_23:
[----:B------:R-:W3:Y:S01]  /*19a0*/  S2UR UR7, SR_CgaCtaId ;  /* 0x00000000000779c3 */ /* 0x000ee20000008800 */
[----:B------:R-:W-:Y:S01]  /*19b0*/  UMOV UR6, 0x400 ;  /* 0x0000040000067882 */ /* 0x000fe20000000000 */
[----:B01----:R-:W-:Y:S01]  /*19c0*/  IMAD.U32 R5, RZ, RZ, UR5 ;  /* 0x00000005ff057e24 */ /* 0x003fe2000f8e00ff */
[----:B------:R-:W-:Y:S01]  /*19d0*/  SHF.L.U32 R4, R7, 0x1f, RZ ;  /* 0x0000001f07047819 */ /* 0x000fe200000006ff */
[----:B---3--:R-:W-:-:S06]  /*19e0*/  ULEA UR6, UR7, UR6, 0x18 ;  /* 0x0000000607067291 */ /* 0x008fcc000f8ec03f */
[----:B------:R-:W-:-:S04]  /*19f0*/  IMAD.U32 R6, RZ, RZ, UR6 ;  /* 0x00000006ff067e24 */ /* 0x000fc8000f8e00ff */
[----:B------:R-:W-:-:S04]  /*1a00*/  IMAD R5, R5, 0x8, R6 ;  /* 0x0000000805057824 */ /* 0x000fc800078e0206 */
[----:B------:R0:W1:Y:S01]  /*1a10*/  SYNCS.PHASECHK.TRANS64.TRYWAIT P1, [R5+URZ], R4 ;  /* 0x00000004050075a7 */ /* 0x000062000802017f */
[----:B------:R-:W-:Y:S05]  /*1a20*/  @!P0 BRA `(.L_x_24) ;  /* 0x0000000000048947 */ /* 0x000fea0003800000 */
[----:B------:R-:W-:Y:S01]  /*1a30*/  BPT.TRAP 0x1 ;  /* 0x000000040000795c */ /* 0x000fe20000300000 */
.L_x_24:
[----:B-1----:R-:W-:Y:S05]  /*1a40*/  @P1 BRA `(.L_x_25) ;  /* 0x0000000000081947 */ /* 0x002fea0003800000 */
[----:B------:R-:W1:Y:S02]  /*1a50*/  SYNCS.PHASECHK.TRANS64.TRYWAIT P1, [R5+URZ], R4 ;  /* 0x00000004050075a7 */ /* 0x000e64000802017f */
[----:B-1----:R-:W-:Y:S05]  /*1a60*/  @!P1 BRA `(.L_x_26) ;  /* 0x00000088003c9947 */ /* 0x002fea0003800000 */
.L_x_25:
[----:B------:R-:W-:Y:S01]  /*1a70*/  ULEA UR6, UR5, UR41, 0xb ;  /* 0x0000002905067291 */ /* 0x000fe2000f8e583f */
[----:B------:R-:W-:Y:S01]  /*1a80*/  WARPGROUP.ARRIVE ;  /* 0x00000000000079c5 */ /* 0x000fe20000000000 */
[----:B------:R-:W-:Y:S01]  /*1a90*/  ULEA UR7, UR5, UR4, 0xa ;  /* 0x0000000405077291 */ /* 0x000fe2000f8e503f */
[----:B------:R-:W-:Y:S01]  /*1aa0*/  UMOV UR9, 0x40000040 ;  /* 0x4000004000097882 */ /* 0x000fe20000000000 */
[----:B------:R-:W-:-:S03]  /*1ab0*/  UMOV UR11, 0x40000040 ;  /* 0x40000040000b7882 */ /* 0x000fc60000000000 */
[----:B------:R-:W-:Y:S02]  /*1ac0*/  UMOV UR8, UR6 ;  /* 0x0000000600087c82 */ /* 0x000fe40008000000 */
[----:B------:R-:W-:Y:S02]  /*1ad0*/  UMOV UR10, UR7 ;  /* 0x00000007000a7c82 */ /* 0x000fe40008000000 */
        /* <DEDUP_REMOVED lines=44> */
[----:B------:R-:W-:Y:S01]  /*1da0*/  BPT.TRAP 0x1 ;  /* 0x000000040000795c */ /* 0x000fe20000300000 */
.L_x_27:
[----:B------:R-:W-:-:S13]  /*1db0*/  ISETP.NE.AND P1, PT, R23, RZ, PT ;  /* 0x000000ff1700720c */ /* 0x000fda0003f25270 */
[----:B01----:R-:W-:-:S04]  /*1dc0*/  @P1 IMAD R4, R3, 0x8, R6 ;  /* 0x0000000803041824 */ /* 0x003fc800078e0206 */
[----:B------:R-:W-:-:S05]  /*1dd0*/  @P1 VIADD R5, R4, 0x20 ;  /* 0x0000002004051836 */ /* 0x000fca0000000000 */
[----:B------:R-:W-:-:S04]  /*1de0*/  @P1 PRMT R5, R152, 0x654, R5 ;  /* 0x0000065498051816 */ /* 0x000fc80000000005 */
[----:B------:R0:W-:Y:S01]  /*1df0*/  @P1 SYNCS.ARRIVE.TRANS64.RED.A1T0 RZ, [R5+URZ], RZ ;  /* 0x000000ff05ff19a7 */ /* 0x0001e2000810043f */
[----:B------:R-:W-:-:S13]  /*1e00*/  ISETP.GT.U32.AND P1, PT, R19, 0x1, PT ;  /* 0x000000011300780c */ /* 0x000fda0003f24070 */
[----:B0-----:R-:W-:Y:S05]  /*1e10*/  @P1 BRA `(.L_x_28) ;  /* 0x0000000000041947 */ /* 0x001fea0003800000 */
[----:B------:R-:W-:Y:S01]  /*1e20*/  BPT.TRAP 0x1 ;  /* 0x000000040000795c */ /* 0x000fe20000300000 */
.L_x_28:
[----:B------:R-:W-:Y:S01]  /*1e30*/  UIADD3 UR5, UR5, 0x1, URZ ;  /* 0x0000000105057890 */ /* 0x000fe2000fffe03f */
[C---:B------:R-:W-:Y:S01]  /*1e40*/  ISETP.GT.AND P2, PT, R0.reuse, 0x1, PT ;  /* 0x000000010000780c */ /* 0x040fe20003f44270 */
[----:B------:R-:W-:Y:S02]  /*1e50*/  VIADD R3, R3, 0x1 ;  /* 0x0000000103037836 */ /* 0x000fe40000000000 */
[----:B------:R-:W-:Y:S01]  /*1e60*/  UISETP.NE.AND UP0, UPT, UR5, 0x4, UPT ;  /* 0x000000040500788c */ /* 0x000fe2000bf05270 */
[----:B------:R-:W-:Y:S02]  /*1e70*/  VIADD R0, R0, 0xffffffff ;  /* 0xffffffff00007836 */ /* 0x000fe40000000000 */
[C---:B------:R-:W-:Y:S01]  /*1e80*/  ISETP.NE.AND P1, PT, R3.reuse, 0x4, PT ;  /* 0x000000040300780c */ /* 0x040fe20003f25270 */
[----:B------:R-:W-:Y:S02]  /*1e90*/  USEL UR6, URZ, 0x1, UP0 ;  /* 0x000000013f067887 */ /* 0x000fe40008000000 */
[----:B------:R-:W-:Y:S01]  /*1ea0*/  USEL UR5, UR5, URZ, UP0 ;  /* 0x0000003f05057287 */ /* 0x000fe20008000000 */
[----:B------:R-:W-:-:S03]  /*1eb0*/  SEL R3, R3, RZ, P1 ;  /* 0x000000ff03037207 */ /* 0x000fc60000800000 */
[----:B------:R-:W-:Y:S01]  /*1ec0*/  LOP3.LUT R7, R7, UR6, RZ, 0x3c, !PT ;  /* 0x0000000607077c12 */ /* 0x000fe2000f8e3cff */
[----:B------:R-:W-:Y:S07]  /*1ed0*/  @P2 BRA `(.L_x_29) ;  /* 0xfffffff800a82947 */ /* 0x000fee000383ffff */
.L_x_22:
[----:B------:R-:W3:Y:S02]  /*1ee0*/  LDC R0, c[0x0][0x28c] ;  /* 0x0000a300ff007b82 */ /* 0x000ee40000000800 */
[----:B---3--:R-:W-:-:S13]  /*1ef0*/  ISETP.GE.AND P1, PT, R0, 0x1, PT ;  /* 0x000000010000780c */ /* 0x008fda0003f26270 */
[----:B------:R-:W-:Y:S05]  /*1f00*/  @!P1 BRA `(.L_x_30) ;  /* 0x0000000000409947 */ /* 0x000fea0003800000 */
[----:B------:R-:W-:Y:S05]  /*1f10*/  @!P0 BRA `(.L_x_31) ;  /* 0x0000000000048947 */ /* 0x000fea0003800000 */
[----:B------:R-:W-:Y:S01]  /*1f20*/  BPT.TRAP 0x1 ;  /* 0x000000040000795c */ /* 0x000fe20000300000 */
.L_x_31:
[----:B------:R-:W-:Y:S01]  /*1f30*/  ISETP.NE.AND P0, PT, R23, RZ, PT ;  /* 0x000000ff1700720c */ /* 0x000fe20003f05270 */
[----:B------:R-:W-:-:S12]  /*1f40*/  UISETP.LT.AND UP1, UPT, UR40, 0x1, UPT ;  /* 0x000000012800788c */ /* 0x000fd8000bf21270 */
[----:B------:R-:W-:-:S05]  /*1f50*/  VOTEU.ANY UP0, P0 ;  /* 0x00000000003f7886 */ /* 0x000fca0000000100 */
[----:B------:R-:W-:-:S04]  /*1f60*/  @UP0 USEL UR4, UR40, 0x1, UP1 ;  /* 0x0000000128040887 */ /* 0x000fc80008800000 */
[----:B------:R-:W-:-:S06]  /*1f70*/  @UP0 UIADD3 UR4, UR39, UR40, -UR4 ;  /* 0x0000002827040290 */ /* 0x000fcc000fffe804 */
[----:B------:R-:W-:-:S04]  /*1f80*/  IMAD.U32 R0, RZ, RZ, UR4 ;  /* 0x00000004ff007e24 */ /* 0x000fc8000f8e00ff */
[----:B------:R-:W-:-:S05]  /*1f90*/  @P0 IMAD.SHL.U32 R0, R0, 0x8, RZ ;  /* 0x0000000800000824 */ /* 0x000fca00078e00ff */
[----:B------:R-:W-:-:S04]  /*1fa0*/  @P0 LOP3.LUT R0, R0, 0x18, RZ, 0xc0, !PT ;  /* 0x0000001800000812 */ /* 0x000fc800078ec0ff */
[----:B------:R-:W-:-:S04]  /*1fb0*/  @P0 IADD3 R3, R6, 0x20, R0 ;  /* 0x0000002006030810 */ /* 0x000fc80007ffe000 */
[----:B------:R-:W-:-:S04]  /*1fc0*/  @P0 PRMT R3, R152, 0x654, R3 ;  /* 0x0000065498030816 */ /* 0x000fc80000000003 */
[----:B------:R3:W-:Y:S01]  /*1fd0*/  @P0 SYNCS.ARRIVE.TRANS64.RED.A1T0 RZ, [R3+URZ], RZ ;  /* 0x000000ff03ff09a7 */ /* 0x0007e2000810043f */
[----:B------:R-:W-:-:S13]  /*1fe0*/  ISETP.GT.U32.AND P0, PT, R19, 0x1, PT ;  /* 0x000000011300780c */ /* 0x000fda0003f04070 */
[----:B---3--:R-:W-:Y:S05]  /*1ff0*/  @P0 BRA `(.L_x_30) ;  /* 0x0000000000040947 */ /* 0x008fea0003800000 */
[----:B------:R-:W-:Y:S01]  /*2000*/  BPT.TRAP 0x1 ;  /* 0x000000040000795c */ /* 0x000fe20000300000 */
.L_x_30:
[----:B------:R-:W3:Y:S01]  /*2010*/  LDC R6, c[0x0][0x288] ;  /* 0x0000a200ff067b82 */ /* 0x000ee20000000800 */
[--C-:B------:R-:W-:Y:S01]  /*2020*/  SHF.R.U32.HI R0, RZ, 0x2, R18.reuse ;  /* 0x00000002ff007819 */ /* 0x100fe20000011612 */
[----:B------:R-:W-:Y:S01]  /*2030*/  UIADD3 UR39, UR40, UR39, URZ ;  /* 0x0000002728277290 */ /* 0x000fe2000fffe03f */
[----:B01----:R-:W-:Y:S01]  /*2040*/  SHF.R.U32.HI R5, RZ, 0x7, R18 ;  /* 0x00000007ff057819 */ /* 0x003fe20000011612 */
[----:B------:R-:W-:Y:S01]  /*2050*/  IMAD.SHL.U32 R9, R153, 0x80, RZ ;  /* 0x0000008099097824 */ /* 0x000fe200078e00ff */
[----:B------:R-:W-:Y:S01]  /*2060*/  LOP3.LUT R3, R0, 0x7, RZ, 0xc0, !PT ;  /* 0x0000000700037812 */ /* 0x000fe200078ec0ff */
[----:B------:R-:W-:Y:S01]  /*2070*/  USHF.R.U32.HI UR4, URZ, 0x2, UR39 ;  /* 0x000000023f047899 */ /* 0x000fe20008011627 */
[----:B------:R-:W-:Y:S01]  /*2080*/  LOP3.LUT R4, R18, 0x60, RZ, 0xc0, !PT ;  /* 0x0000006012047812 */ /* 0x000fe200078ec0ff */
[----:B------:R-:W-:Y:S01]  /*2090*/  IMAD.SHL.U32 R11, R154, 0x100, RZ ;  /* 0x000001009a0b7824 */ /* 0x000fe200078e00ff */
[----:B------:R-:W-:Y:S01]  /*20a0*/  LOP3.LUT R0, R5, 0x1, RZ, 0xc0, !PT ;  /* 0x0000000105007812 */ /* 0x000fe200078ec0ff */
[----:B------:R-:W-:Y:S01]  /*20b0*/  ULOP3.LUT UR4, UR4, 0x1, URZ, 0xc0, !UPT ;  /* 0x0000000104047892 */ /* 0x000fe2000f8ec03f */
[----:B------:R-:W-:Y:S01]  /*20c0*/  SHF.R.U32.HI R8, RZ, 0x1, R4 ;  /* 0x00000001ff087819 */ /* 0x000fe20000011604 */
[----:B------:R-:W-:Y:S01]  /*20d0*/  IMAD.SHL.U32 R14, R18, 0x2, RZ ;  /* 0x00000002120e7824 */ /* 0x000fe200078e00ff */
[----:B------:R-:W-:Y:S01]  /*20e0*/  ULDC UR8, c[0x0][0x284] ;  /* 0x0000a10000087ab9 */ /* 0x000fe20000000800 */
[----:B------:R-:W-:Y:S01]  /*20f0*/  IMAD.SHL.U32 R4, R0, 0x40, RZ ;  /* 0x0000004000047824 */ /* 0x000fe200078e00ff */
[----:B------:R-:W-:Y:S01]  /*2100*/  UISETP.GT.U32.AND UP1, UPT, UR39, 0x3, UPT ;  /* 0x000000032700788c */ /* 0x000fe2000bf24070 */
[--C-:B------:R-:W-:Y:S01]  /*2110*/  IADD3 R5, RZ, -R8, -R3.reuse ;  /* 0x80000008ff057210 */ /* 0x100fe20007ffe803 */
[----:B------:R-:W-:Y:S01]  /*2120*/  UISETP.NE.U32.AND UP0, UPT, UR4, 0x1, UPT ;  /* 0x000000010400788c */ /* 0x000fe2000bf05070 */
[----:B------:R-:W-:Y:S01]  /*2130*/  SHF.R.S32.HI R162, RZ, 0x1f, R22 ;  /* 0x0000001fffa27819 */ /* 0x000fe20000011416 */
[----:B------:R-:W-:Y:S01]  /*2140*/  ULDC.64 UR6, c[0x0][0x5d0] ;  /* 0x0001740000067ab9 */ /* 0x000fe20000000a00 */
[----:B------:R-:W-:Y:S01]  /*2150*/  LOP3.LUT R3, R4, 0x40, R3, 0xe2, !PT ;  /* 0x0000004004037812 */ /* 0x000fe200078ee203 */
[----:B------:R-:W-:Y:S01]  /*2160*/  UISETP.LT.U32.AND UP1, UPT, UR40, 0x4, UP1 ;  /* 0x000000042800788c */ /* 0x000fe20008f21070 */
[C---:B------:R-:W-:Y:S01]  /*2170*/  LOP3.LUT R14, R9.reuse, 0x6, R14, 0xf8, !PT ;  /* 0x00000006090e7812 */ /* 0x040fe200078ef80e */
[----:B------:R-:W-:Y:S01]  /*2180*/  UISETP.GT.U32.AND UP0, UPT, UR40, 0x3, !UP0 ;  /* 0x000000032800788c */ /* 0x000fe2000c704070 */
[----:B---3--:R-:W-:Y:S01]  /*2190*/  ISETP.GE.AND P0, PT, R9, R6, PT ;  /* 0x000000060900720c */ /* 0x008fe20003f06270 */
[----:B------:R-:W-:Y:S01]  /*21a0*/  IMAD R7, R162, UR6, RZ ;  /* 0x00000006a2077c24 */ /* 0x000fe2000f8e02ff */
[----:B------:R-:W-:Y:S01]  /*21b0*/  LOP3.LUT R4, R18, 0x3, RZ, 0xc0, !PT ;  /* 0x0000000312047812 */ /* 0x000fe200078ec0ff */
[----:B------:R-:W-:Y:S01]  /*21c0*/  IMAD R0, R0, -0x40, R5 ;  /* 0xffffffc000007824 */ /* 0x000fe200078e0205 */
[C---:B------:R-:W-:Y:S01]  /*21d0*/  ISETP.GE.OR P0, PT, R11.reuse, UR8, P0 ;  /* 0x000000080b007c0c */ /* 0x040fe20008706670 */
[----:B------:R-:W-:Y:S01]  /*21e0*/  USEL UR5, URZ, 0x1, !UP1 ;  /* 0x000000013f057887 */ /* 0x000fe2000c800000 */
[----:B------:R-:W-:Y:S01]  /*21f0*/  SHF.R.S32.HI R15, RZ, 0x1f, R14 ;  /* 0x0000001fff0f7819 */ /* 0x000fe2000001140e */
[----:B------:R-:W-:Y:S01]  /*2200*/  IMAD R10, R4, -0x2, R6 ;  /* 0xfffffffe040a7824 */ /* 0x000fe200078e0206 */
[----:B------:R-:W-:Y:S01]  /*2210*/  USEL UR4, URZ, 0x1, !UP0 ;  /* 0x000000013f047887 */ /* 0x000fe2000c000000 */
[----:B------:R-:W-:Y:S01]  /*2220*/  IMAD.WIDE R4, R154, 0x100, RZ ;  /* 0x000001009a047825 */ /* 0x000fe200078e02ff */
[----:B------:R-:W-:Y:S01]  /*2230*/  ULOP3.LUT UR39, UR39, 0x3, URZ, 0xc0, !UPT ;  /* 0x0000000327277892 */ /* 0x000fe2000f8ec03f */
[----:B------:R-:W-:Y:S01]  /*2240*/  IADD3 R0, -R11, UR8, R0 ;  /* 0x000000080b007c10 */ /* 0x000fe2000fffe100 */
[----:B------:R-:W-:Y:S01]  /*2250*/  ULOP3.LUT UR38, UR4, UR38, UR5, 0x96, !UPT ;  /* 0x0000002604267292 */ /* 0x000fe2000f8e9605 */
[----:B------:R-:W-:Y:S01]  /*2260*/  IMAD R13, R22, UR7, R7 ;  /* 0x00000007160d7c24 */ /* 0x000fe2000f8e0207 */
[----:B------:R-:W-:Y:S01]  /*2270*/  LOP3.LUT R153, R4, R3, R8, 0xfe, !PT ;  /* 0x0000000304997212 */ /* 0x000fe200078efe08 */
[----:B------:R-:W-:-:S04]  /*2280*/  IMAD.WIDE.U32 R6, R22, UR6, R14 ;  /* 0x0000000616067c25 */ /* 0x000fc8000f8e000e */
[----:B------:R-:W-:Y:S02]  /*2290*/  IMAD.IADD R7, R7, 0x1, R13 ;  /* 0x0000000107077824 */ /* 0x000fe400078e020d */
[----:B------:R-:W-:Y:S02]  /*22a0*/  IMAD.IADD R3, R10, 0x1, -R9 ;  /* 0x000000010a037824 */ /* 0x000fe400078e0a09 */
[----:B------:R-:W-:Y:S01]  /*22b0*/  IMAD.MOV.U32 R154, RZ, RZ, -0x1 ;  /* 0xffffffffff9a7424 */ /* 0x000fe200078e00ff */
[----:B------:R-:W-:Y:S06]  /*22c0*/  @P0 BRA `(.L_x_32) ;  /* 0x0000006000f40947 */ /* 0x000fec0003800000 */
[----:B------:R-:W0:Y:S01]  /*22d0*/  LDC.64 R20, c[0x0][0x5c8] ;  /* 0x00017200ff147b82 */ /* 0x000e220000000a00 */
[----:B------:R-:W-:Y:S01]  /*22e0*/  ULDC.64 UR4, c[0x0][0x5c0] ;  /* 0x0001700000047ab9 */ /* 0x000fe20000000a00 */
[----:B------:R-:W-:Y:S01]  /*22f0*/  BSSY B0, `(.L_x_32) ;  /* 0x000063a000007945 */ /* 0x000fe20003800000 */
[-C--:B0-----:R-:W-:Y:S01]  /*2300*/  IMAD R8, R5, R20.reuse, RZ ;  /* 0x0000001405087224 */ /* 0x081fe200078e02ff */
[----:B------:R-:W-:Y:S01]  /*2310*/  SHF.L.U64.HI R13, R20, 0x3, R21 ;  /* 0x00000003140d7819 */ /* 0x000fe20000010215 */
[----:B------:R-:W-:-:S04]  /*2320*/  IMAD.WIDE.U32 R6, R153, R20, R6 ;  /* 0x0000001499067225 */ /* 0x000fc800078e0006 */
[----:B------:R-:W-:Y:S01]  /*2330*/  IMAD R9, R153, R21, R8 ;  /* 0x0000001599097224 */ /* 0x000fe200078e0208 */
[----:B------:R-:W-:Y:S01]  /*2340*/  IADD3 R160, P0, R6, UR4, RZ ;  /* 0x0000000406a07c10 */ /* 0x000fe2000ff1e0ff */
[C---:B------:R-:W-:Y:S02]  /*2350*/  IMAD.SHL.U32 R11, R20.reuse, 0x8, RZ ;  /* 0x00000008140b7824 */ /* 0x040fe400078e00ff */
[----:B------:R-:W-:Y:S01]  /*2360*/  IMAD.IADD R9, R7, 0x1, R9 ;  /* 0x0000000107097824 */ /* 0x000fe200078e0209 */
[-C--:B------:R-:W-:Y:S02]  /*2370*/  LEA R6, P2, R20, R160.reuse, 0x7 ;  /* 0x000000a014067211 */ /* 0x080fe400078438ff */
[----:B------:R-:W-:Y:S02]  /*2380*/  IADD3 R8, P1, R11, R160, RZ ;  /* 0x000000a00b087210 */ /* 0x000fe40007f3e0ff */
[----:B------:R-:W-:Y:S02]  /*2390*/  IADD3.X R161, R9, UR5, RZ, P0, !PT ;  /* 0x0000000509a17c10 */ /* 0x000fe400087fe4ff */
[----:B-----5:R-:W-:-:S02]  /*23a0*/  ISETP.NE.AND P0, PT, R156, RZ, PT ;  /* 0x000000ff9c00720c */ /* 0x020fc40003f05270 */
[----:B------:R-:W-:Y:S01]  /*23b0*/  LEA.HI.X R7, R20, R161, R21, 0x7, P2 ;  /* 0x000000a114077211 */ /* 0x000fe200010f3c15 */
[----:B------:R-:W-:Y:S01]  /*23c0*/  IMAD.X R9, R13, 0x1, R161, P1 ;  /* 0x000000010d097824 */ /* 0x000fe200008e06a1 */
[----:B------:R-:W-:-:S05]  /*23d0*/  IADD3 R10, P2, R11, R6, RZ ;  /* 0x000000060b0a7210 */ /* 0x000fca0007f5e0ff */
[----:B------:R-:W-:-:S04]  /*23e0*/  IMAD.X R11, R13, 0x1, R7, P2 ;  /* 0x000000010d0b7824 */ /* 0x000fc800010e0607 */
[----:B------:R-:W-:Y:S05]  /*23f0*/  @!P0 BRA `(.L_x_33) ;  /* 0x0000004800948947 */ /* 0x000fea0003800000 */
[----:B------:R-:W0:Y:S01]  /*2400*/  LDC.64 R158, c[0x0][0x5b0] ;  /* 0x00016c00ff9e7b82 */ /* 0x000e220000000a00 */
[----:B------:R-:W-:Y:S01]  /*2410*/  ULDC.64 UR4, c[0x0][0x5b8] ;  /* 0x00016e0000047ab9 */ /* 0x000fe20000000a00 */
[----:B------:R-:W-:Y:S01]  /*2420*/  ISETP.GE.AND P0, PT, R0, 0x1, PT ;  /* 0x000000010000780c */ /* 0x000fe20003f06270 */
[----:B------:R-:W-:Y:S01]  /*2430*/  IMAD R21, R162, UR4, RZ ;  /* 0x00000004a2157c24 */ /* 0x000fe2000f8e02ff */
[----:B------:R-:W-:Y:S01]  /*2440*/  BSSY B1, `(.L_x_34) ;  /* 0x0000010000017945 */ /* 0x000fe20003800000 */
[C---:B------:R-:W-:Y:S01]  /*2450*/  IMAD.WIDE.U32 R14, R22.reuse, UR4, R14 ;  /* 0x00000004160e7c25 */ /* 0x040fe2000f8e000e */
[----:B------:R-:W-:Y:S02]  /*2460*/  ISETP.LT.OR P3, PT, R3, 0x1, !P0 ;  /* 0x000000010300780c */ /* 0x000fe40004761670 */
[----:B------:R-:W1:Y:S01]  /*2470*/  LDC.64 R12, c[0x0][0x5a8] ;  /* 0x00016a00ff0c7b82 */ /* 0x000e620000000a00 */
[----:B------:R-:W-:Y:S02]  /*2480*/  IMAD R21, R22, UR5, R21 ;  /* 0x0000000516157c24 */ /* 0x000fe4000f8e0215 */
[----:B------:R-:W-:-:S02]  /*2490*/  IMAD.MOV.U32 R20, RZ, RZ, R14 ;  /* 0x000000ffff147224 */ /* 0x000fc400078e000e */
[----:B------:R-:W-:Y:S02]  /*24a0*/  IMAD.IADD R21, R15, 0x1, R21 ;  /* 0x000000010f157824 */ /* 0x000fe400078e0215 */
[-C--:B0-----:R-:W-:Y:S01]  /*24b0*/  IMAD R22, R5, R158.reuse, RZ ;  /* 0x0000009e05167224 */ /* 0x081fe200078e02ff */
[----:B------:R-:W-:Y:S01]  /*24c0*/  SHF.L.U64.HI R165, R158, 0x3, R159 ;  /* 0x000000039ea57819 */ /* 0x000fe2000001029f */
[----:B------:R-:W-:-:S04]  /*24d0*/  IMAD.WIDE.U32 R162, R153, R158, R20 ;  /* 0x0000009e99a27225 */ /* 0x000fc800078e0014 */
[----:B------:R-:W-:Y:S01]  /*24e0*/  IMAD R171, R153, R159, R22 ;  /* 0x0000009f99ab7224 */ /* 0x000fe200078e0216 */
[----:B-1----:R-:W-:Y:S01]  /*24f0*/  IADD3 R162, P1, R162, R12, RZ ;  /* 0x0000000ca2a27210 */ /* 0x002fe20007f3e0ff */
[----:B------:R-:W-:-:S03]  /*2500*/  IMAD.SHL.U32 R164, R158, 0x8, RZ ;  /* 0x000000089ea47824 */ /* 0x000fc600078e00ff */
[----:B------:R-:W-:Y:S01]  /*2510*/  IADD3.X R163, R13, R163, R171, P1, !PT ;  /* 0x000000a30da37210 */ /* 0x000fe20000ffe4ab */
[----:B------:R-:W-:Y:S08]  /*2520*/  @P3 BRA `(.L_x_35) ;  /* 0x0000000000043947 */ /* 0x000ff00003800000 */
[----:B--2---:R0:W5:Y:S02]  /*2530*/  LDG.E.U8 R157, desc[UR36][R162.64] ;  /* 0x00000024a29d7981 */ /* 0x004164000c1e1100 */
.L_x_35:
[----:B------:R-:W-:Y:S05]  /*2540*/  BSYNC B1 ;  /* 0x0000000000017941 */ /* 0x000fea0003800000 */
.L_x_34:
[----:B-----5:R-:W-:Y:S01]  /*2550*/  LOP3.LUT R22, R157, 0xffff, RZ, 0xc0, !PT ;  /* 0x0000ffff9d167812 */ /* 0x020fe200078ec0ff */
[----:B------:R-:W-:Y:S01]  /*2560*/  IMAD.WIDE.U32 R166, R153, R158, R164 ;  /* 0x0000009e99a67225 */ /* 0x000fe200078e00a4 */
[----:B------:R-:W-:Y:S01]  /*2570*/  ISETP.LT.OR P4, PT, R3, 0x2, !P0 ;  /* 0x000000020300780c */ /* 0x000fe20004781670 */
[----:B------:R-:W-:Y:S01]  /*2580*/  BSSY B1, `(.L_x_36) ;  /* 0x000000e000017945 */ /* 0x000fe20003800000 */
[----:B------:R-:W-:Y:S01]  /*2590*/  PRMT R169, R22, 0x8880, RZ ;  /* 0x0000888016a97816 */ /* 0x000fe200000000ff */
[----:B------:R-:W-:Y:S01]  /*25a0*/  IMAD.IADD R167, R171, 0x1, R167 ;  /* 0x00000001aba77824 */ /* 0x000fe200078e02a7 */
[----:B------:R-:W-:Y:S02]  /*25b0*/  IADD3 R166, P2, P5, R14, R12, R166 ;  /* 0x0000000c0ea67210 */ /* 0x000fe40007d5e0a6 */
[----:B------:R-:W-:Y:S01]  /*25c0*/  ISETP.GE.AND P1, PT, R0, 0x9, PT ;  /* 0x000000090000780c */ /* 0x000fe20003f26270 */
[----:B------:R-:W-:Y:S01]  /*25d0*/  IMAD R22, R169, R156, RZ ;  /* 0x0000009ca9167224 */ /* 0x000fe200078e02ff */
[----:B------:R-:W-:-:S02]  /*25e0*/  IADD3.X R167, R21, R13, R167, P2, P5 ;  /* 0x0000000d15a77210 */ /* 0x000fc400017ea4a7 */
[----:B------:R-:W-:Y:S01]  /*25f0*/  ISETP.LT.OR P2, PT, R3, 0x1, !P1 ;  /* 0x000000010300780c */ /* 0x000fe20004f41670 */
[----:B------:R-:W-:-:S05]  /*2600*/  @!P3 IMAD R169, R88, R155, R22 ;  /* 0x0000009b58a9b224 */ /* 0x000fca00078e0216 */
[----:B------:R1:W-:Y:S01]  /*2610*/  @!P3 STG.E.U8 desc[UR36][R160.64], R169 ;  /* 0x000000a9a000b986 */ /* 0x0003e2000c101124 */
[----:B------:R-:W-:Y:S06]  /*2620*/  @P4 BRA `(.L_x_37) ;  /* 0x00000000000c4947 */ /* 0x000fec0003800000 */
[----:B--2---:R-:W1:Y:S02]  /*2630*/  LDG.E.U8 R157, desc[UR36][R162.64+0x1] ;  /* 0x00000124a29d7981 */ /* 0x004e64000c1e1100 */
[----:B-1----:R-:W-:-:S05]  /*2640*/  PRMT R169, R157, 0x8880, RZ ;  /* 0x000088809da97816 */ /* 0x002fca00000000ff */
[----:B------:R-:W-:-:S07]  /*2650*/  IMAD R22, R169, R156, RZ ;  /* 0x0000009ca9167224 */ /* 0x000fce00078e02ff */
.L_x_37:
[----:B------:R-:W-:Y:S05]  /*2660*/  BSYNC B1 ;  /* 0x0000000000017941 */ /* 0x000fea0003800000 */
.L_x_36:
[----:B------:R-:W-:Y:S01]  /*2670*/  @!P4 IMAD R89, R89, R155, R22 ;  /* 0x0000009b5959c224 */ /* 0x000fe200078e0216 */
[----:B------:R-:W-:Y:S04]  /*2680*/  BSSY B1, `(.L_x_38) ;  /* 0x0000006000017945 */ /* 0x000fe80003800000 */
[----:B------:R3:W-:Y:S01]  /*2690*/  @!P4 STG.E.U8 desc[UR36][R160.64+0x1], R89 ;  /* 0x00000159a000c986 */ /* 0x0007e2000c101124 */
[----:B------:R-:W-:Y:S05]  /*26a0*/  @P2 BRA `(.L_x_39) ;  /* 0x00000000000c2947 */ /* 0x000fea0003800000 */
[----:B--2---:R-:W3:Y:S02]  /*26b0*/  LDG.E.U8 R157, desc[UR36][R166.64] ;  /* 0x00000024a69d7981 */ /* 0x004ee4000c1e1100 */
[----:B---3--:R-:W-:-:S05]  /*26c0*/  PRMT R89, R157, 0x8880, RZ ;  /* 0x000088809d597816 */ /* 0x008fca00000000ff */
[----:B------:R-:W-:-:S07]  /*26d0*/  IMAD R22, R89, R156, RZ ;  /* 0x0000009c59167224 */ /* 0x000fce00078e02ff */
.L_x_39:
[----:B------:R-:W-:Y:S05]  /*26e0*/  BSYNC B1 ;  /* 0x0000000000017941 */ /* 0x000fea0003800000 */
.L_x_38:
[C---:B------:R-:W-:Y:S01]  /*26f0*/  ISETP.LT.OR P4, PT, R3.reuse, 0x2, !P1 ;  /* 0x000000020300780c */ /* 0x040fe20004f81670 */
[----:B---3--:R-:W-:Y:S01]  /*2700*/  @!P2 IMAD R89, R90, R155, R22 ;  /* 0x0000009b5a59a224 */ /* 0x008fe200078e0216 */
[----:B------:R-:W-:Y:S01]  /*2710*/  BSSY B1, `(.L_x_40) ;  /* 0x0000009000017945 */ /* 0x000fe20003800000 */
[C---:B------:R-:W-:Y:S02]  /*2720*/  ISETP.LT.OR P3, PT, R3.reuse, 0x9, !P0 ;  /* 0x000000090300780c */ /* 0x040fe40004761670 */
[C---:B------:R-:W-:Y:S01]  /*2730*/  ISETP.LT.OR P5, PT, R3.reuse, 0xa, !P0 ;  /* 0x0000000a0300780c */ /* 0x040fe200047a1670 */
[----:B------:R3:W-:Y:S01]  /*2740*/  @!P2 STG.E.U8 desc[UR36][R8.64], R89 ;  /* 0x000000590800a986 */ /* 0x0007e2000c101124 */
[----:B------:R-:W-:-:S06]  /*2750*/  ISETP.LT.OR P2, PT, R3, 0x9, !P1 ;  /* 0x000000090300780c */ /* 0x000fcc0004f41670 */
[----:B------:R-:W-:Y:S07]  /*2760*/  @P4 BRA `(.L_x_41) ;  /* 0x00000000000c4947 */ /* 0x000fee0003800000 */
[----:B--2---:R-:W3:Y:S02]  /*2770*/  LDG.E.U8 R157, desc[UR36][R166.64+0x1] ;  /* 0x00000124a69d7981 */ /* 0x004ee4000c1e1100 */
[----:B---3--:R-:W-:-:S05]  /*2780*/  PRMT R89, R157, 0x8880, RZ ;  /* 0x000088809d597816 */ /* 0x008fca00000000ff */
[----:B------:R-:W-:-:S07]  /*2790*/  IMAD R22, R89, R156, RZ ;  /* 0x0000009c59167224 */ /* 0x000fce00078e02ff */
.L_x_41:
[----:B------:R-:W-:Y:S05]  /*27a0*/  BSYNC B1 ;  /* 0x0000000000017941 */ /* 0x000fea0003800000 */
.L_x_40:
[----:B------:R-:W-:Y:S01]  /*27b0*/  @!P4 IMAD R91, R91, R155, R22 ;  /* 0x0000009b5b5bc224 */ /* 0x000fe200078e0216 */
[----:B------:R-:W-:Y:S04]  /*27c0*/  BSSY B1, `(.L_x_42) ;  /* 0x0000006000017945 */ /* 0x000fe80003800000 */
[----:B------:R4:W-:Y:S01]  /*27d0*/  @!P4 STG.E.U8 desc[UR36][R8.64+0x1], R91 ;  /* 0x0000015b0800c986 */ /* 0x0009e2000c101124 */
[----:B------:R-:W-:Y:S05]  /*27e0*/  @P3 BRA `(.L_x_43) ;  /* 0x00000000000c3947 */ /* 0x000fea0003800000 */
[----:B--2---:R-:W3:Y:S02]  /*27f0*/  LDG.E.U8 R157, desc[UR36][R162.64+0x8] ;  /* 0x00000824a29d7981 */ /* 0x004ee4000c1e1100 */
[----:B---3--:R-:W-:-:S05]  /*2800*/  PRMT R89, R157, 0x8880, RZ ;  /* 0x000088809d597816 */ /* 0x008fca00000000ff */
[----:B------:R-:W-:-:S07]  /*2810*/  IMAD R22, R89, R156, RZ ;  /* 0x0000009c59167224 */ /* 0x000fce00078e02ff */
.L_x_43:
[----:B------:R-:W-:Y:S05]  /*2820*/  BSYNC B1 ;  /* 0x0000000000017941 */ /* 0x000fea0003800000 */
.L_x_42:
[----:B---3--:R-:W-:Y:S01]  /*2830*/  @!P3 IMAD R89, R92, R155, R22 ;  /* 0x0000009b5c59b224 */ /* 0x008fe200078e0216 */
[----:B------:R-:W-:Y:S04]  /*2840*/  BSSY B1, `(.L_x_44) ;  /* 0x0000006000017945 */ /* 0x000fe80003800000 */
[----:B------:R3:W-:Y:S01]  /*2850*/  @!P3 STG.E.U8 desc[UR36][R160.64+0x8], R89 ;  /* 0x00000859a000b986 */ /* 0x0007e2000c101124 */
[----:B------:R-:W-:Y:S05]  /*2860*/  @P5 BRA `(.L_x_45) ;  /* 0x00000000000c5947 */ /* 0x000fea0003800000 */
[----:B--2---:R-:W3:Y:S02]  /*2870*/  LDG.E.U8 R157, desc[UR36][R162.64+0x9] ;  /* 0x00000924a29d7981 */ /* 0x004ee4000c1e1100 */
[----:B---3--:R-:W-:-:S05]  /*2880*/  PRMT R89, R157, 0x8880, RZ ;  /* 0x000088809d597816 */ /* 0x008fca00000000ff */
[----:B------:R-:W-:-:S07]  /*2890*/  IMAD R22, R89, R156, RZ ;  /* 0x0000009c59167224 */ /* 0x000fce00078e02ff */
.L_x_45:
[----:B------:R-:W-:Y:S05]  /*28a0*/  BSYNC B1 ;  /* 0x0000000000017941 */ /* 0x000fea0003800000 */
.L_x_44:
[----:B------:R-:W-:Y:S01]  /*28b0*/  @!P5 IMAD R93, R93, R155, R22 ;  /* 0x0000009b5d5dd224 */ /* 0x000fe200078e0216 */
[----:B------:R-:W-:Y:S04]  /*28c0*/  BSSY B1, `(.L_x_46) ;  /* 0x0000006000017945 */ /* 0x000fe80003800000 */
[----:B------:R0:W-:Y:S01]  /*28d0*/  @!P5 STG.E.U8 desc[UR36][R160.64+0x9], R93 ;  /* 0x0000095da000d986 */ /* 0x0001e2000c101124 */
[----:B------:R-:W-:Y:S05]  /*28e0*/  @P2 BRA `(.L_x_47) ;  /* 0x00000000000c2947 */ /* 0x000fea0003800000 */
[----:B--2---:R-:W3:Y:S02]  /*28f0*/  LDG.E.U8 R157, desc[UR36][R166.64+0x8] ;  /* 0x00000824a69d7981 */ /* 0x004ee4000c1e1100 */
[----:B---3--:R-:W-:-:S05]  /*2900*/  PRMT R89, R157, 0x8880, RZ ;  /* 0x000088809d597816 */ /* 0x008fca00000000ff */
[----:B------:R-:W-:-:S07]  /*2910*/  IMAD R22, R89, R156, RZ ;  /* 0x0000009c59167224 */ /* 0x000fce00078e02ff */
.L_x_47:
[----:B------:R-:W-:Y:S05]  /*2920*/  BSYNC B1 ;  /* 0x0000000000017941 */ /* 0x000fea0003800000 */
.L_x_46:
        /* <DEDUP_REMOVED lines=11> */
.L_x_49:
[----:B------:R-:W-:Y:S05]  /*29e0*/  BSYNC B1 ;  /* 0x0000000000017941 */ /* 0x000fea0003800000 */
.L_x_48:
[----:B------:R-:W-:Y:S01]  /*29f0*/  @!P4 IMAD R95, R95, R155, R22 ;  /* 0x0000009b5f5fc224 */ /* 0x000fe200078e0216 */
[----:B------:R-:W-:Y:S04]  /*2a00*/  BSSY B1, `(.L_x_50) ;  /* 0x0000006000017945 */ /* 0x000fe80003800000 */
[----:B------:R0:W-:Y:S01]  /*2a10*/  @!P4 STG.E.U8 desc[UR36][R8.64+0x9], R95 ;  /* 0x0000095f0800c986 */ /* 0x0001e2000c101124 */
[----:B------:R-:W-:Y:S05]  /*2a20*/  @P3 BRA `(.L_x_51) ;  /* 0x00000000000c3947 */ /* 0x000fea0003800000 */
[----:B--2---:R-:W3:Y:S02]  /*2a30*/  LDG.E.U8 R157, desc[UR36][R162.64+0x10] ;  /* 0x00001024a29d7981 */ /* 0x004ee4000c1e1100 */
[----:B---3--:R-:W-:-:S05]  /*2a40*/  PRMT R89, R157, 0x8880, RZ ;  /* 0x000088809d597816 */ /* 0x008fca00000000ff */
[----:B------:R-:W-:-:S07]  /*2a50*/  IMAD R22, R89, R156, RZ ;  /* 0x0000009c59167224 */ /* 0x000fce00078e02ff */
.L_x_51:
[----:B------:R-:W-:Y:S05]  /*2a60*/  BSYNC B1 ;  /* 0x0000000000017941 */ /* 0x000fea0003800000 */
.L_x_50:
[----:B---3--:R-:W-:Y:S01]  /*2a70*/  @!P3 IMAD R89, R96, R155, R22 ;  /* 0x0000009b6059b224 */ /* 0x008fe200078e0216 */
[----:B------:R-:W-:Y:S04]  /*2a80*/  BSSY B1, `(.L_x_52) ;  /* 0x0000006000017945 */ /* 0x000fe80003800000 */
[----:B------:R3:W-:Y:S01]  /*2a90*/  @!P3 STG.E.U8 desc[UR36][R160.64+0x10], R89 ;  /* 0x00001059a000b986 */ /* 0x0007e2000c101124 */
[----:B------:R-:W-:Y:S05]  /*2aa0*/  @P5 BRA `(.L_x_53) ;  /* 0x00000000000c5947 */ /* 0x000fea0003800000 */
[----:B--2---:R-:W3:Y:S02]  /*2ab0*/  LDG.E.U8 R157, desc[UR36][R162.64+0x11] ;  /* 0x00001124a29d7981 */ /* 0x004ee4000c1e1100 */
[----:B---3--:R-:W-:-:S05]  /*2ac0*/  PRMT R89, R157, 0x8880, RZ ;  /* 0x000088809d597816 */ /* 0x008fca00000000ff */
[----:B------:R-:W-:-:S07]  /*2ad0*/  IMAD R22, R89, R156, RZ ;  /* 0x0000009c59167224 */ /* 0x000fce00078e02ff */
.L_x_53:
[----:B------:R-:W-:Y:S05]  /*2ae0*/  BSYNC B1 ;  /* 0x0000000000017941 */ /* 0x000fea0003800000 */
.L_x_52:
[----:B------:R-:W-:Y:S01]  /*2af0*/  @!P5 IMAD R97, R97, R155, R22 ;  /* 0x0000009b6161d224 */ /* 0x000fe200078e0216 */
[----:B------:R-:W-:Y:S04]  /*2b00*/  BSSY B1, `(.L_x_54) ;  /* 0x0000006000017945 */ /* 0x000fe80003800000 */
[----:B------:R0:W-:Y:S01]  /*2b10*/  @!P5 STG.E.U8 desc[UR36][R160.64+0x11], R97 ;  /* 0x00001161a000d986 */ /* 0x0001e2000c101124 */
[----:B------:R-:W-:Y:S05]  /*2b20*/  @P2 BRA `(.L_x_55) ;  /* 0x00000000000c2947 */ /* 0x000fea0003800000 */
[----:B--2---:R-:W3:Y:S02]  /*2b30*/  LDG.E.U8 R157, desc[UR36][R166.64+0x10] ;  /* 0x00001024a69d7981 */ /* 0x004ee4000c1e1100 */
[----:B---3--:R-:W-:-:S05]  /*2b40*/  PRMT R89, R157, 0x8880, RZ ;  /* 0x000088809d597816 */ /* 0x008fca00000000ff */
[----:B------:R-:W-:-:S07]  /*2b50*/  IMAD R22, R89, R156, RZ ;  /* 0x0000009c59167224 */ /* 0x000fce00078e02ff */
.L_x_55:
[----:B------:R-:W-:Y:S05]  /*2b60*/  BSYNC B1 ;  /* 0x0000000000017941 */ /* 0x000fea0003800000 */
.L_x_54:
        /* <DEDUP_REMOVED lines=11> */
.L_x_57:
[----:B------:R-:W-:Y:S05]  /*2c20*/  BSYNC B1 ;  /* 0x0000000000017941 */ /* 0x000fea0003800000 */
.L_x_56:
[----:B------:R-:W-:Y:S01]  /*2c30*/  @!P4 IMAD R99, R99, R155, R22 ;  /* 0x0000009b6363c224 */ /* 0x000fe200078e0216 */
[----:B------:R-:W-:Y:S04]  /*2c40*/  BSSY B1, `(.L_x_58) ;  /* 0x0000006000017945 */ /* 0x000fe80003800000 */
[----:B------:R0:W-:Y:S01]  /*2c50*/  @!P4 STG.E.U8 desc[UR36][R8.64+0x11], R99 ;  /* 0x000011630800c986 */ /* 0x0001e2000c101124 */
[----:B------:R-:W-:Y:S05]  /*2c60*/  @P3 BRA `(.L_x_59) ;  /* 0x00000000000c3947 */ /* 0x000fea0003800000 */
[----:B--2---:R-:W3:Y:S02]  /*2c70*/  LDG.E.U8 R157, desc[UR36][R162.64+0x18] ;  /* 0x00001824a29d7981 */ /* 0x004ee4000c1e1100 */
[----:B---3--:R-:W-:-:S05]  /*2c80*/  PRMT R89, R157, 0x8880, RZ ;  /* 0x000088809d597816 */ /* 0x008fca00000000ff */
[----:B------:R-:W-:-:S07]  /*2c90*/  IMAD R22, R89, R156, RZ ;  /* 0x0000009c59167224 */ /* 0x000fce00078e02ff */
.L_x_59:
[----:B------:R-:W-:Y:S05]  /*2ca0*/  BSYNC B1 ;  /* 0x0000000000017941 */ /* 0x000fea0003800000 */
.L_x_58:
[----:B---3--:R-:W-:Y:S01]  /*2cb0*/  @!P3 IMAD R89, R100, R155, R22 ;  /* 0x0000009b6459b224 */ /* 0x008fe200078e0216 */
[----:B------:R-:W-:Y:S04]  /*2cc0*/  BSSY B1, `(.L_x_60) ;  /* 0x0000006000017945 */ /* 0x000fe80003800000 */
[----:B------:R3:W-:Y:S01]  /*2cd0*/  @!P3 STG.E.U8 desc[UR36][R160.64+0x18], R89 ;  /* 0x00001859a000b986 */ /* 0x0007e2000c101124 */
[----:B------:R-:W-:Y:S05]  /*2ce0*/  @P5 BRA `(.L_x_61) ;  /* 0x00000000000c5947 */ /* 0x000fea0003800000 */
[----:B--2---:R-:W3:Y:S02]  /*2cf0*/  LDG.E.U8 R157, desc[UR36][R162.64+0x19] ;  /* 0x00001924a29d7981 */ /* 0x004ee4000c1e1100 */
[----:B---3--:R-:W-:-:S05]  /*2d00*/  PRMT R89, R157, 0x8880, RZ ;  /* 0x000088809d597816 */ /* 0x008fca00000000ff */
[----:B------:R-:W-:-:S07]  /*2d10*/  IMAD R22, R89, R156, RZ ;  /* 0x0000009c59167224 */ /* 0x000fce00078e02ff */
.L_x_61:
[----:B------:R-:W-:Y:S05]  /*2d20*/  BSYNC B1 ;  /* 0x0000000000017941 */ /* 0x000fea0003800000 */
.L_x_60:
[----:B------:R-:W-:Y:S01]  /*2d30*/  @!P5 IMAD R101, R101, R155, R22 ;  /* 0x0000009b6565d224 */ /* 0x000fe200078e0216 */
[----:B------:R-:W-:Y:S04]  /*2d40*/  BSSY B1, `(.L_x_62) ;  /* 0x0000006000017945 */ /* 0x000fe80003800000 */
[----:B------:R0:W-:Y:S01]  /*2d50*/  @!P5 STG.E.U8 desc[UR36][R160.64+0x19], R101 ;  /* 0x00001965a000d986 */ /* 0x0001e2000c101124 */
[----:B------:R-:W-:Y:S05]  /*2d60*/  @P2 BRA `(.L_x_63) ;  /* 0x00000000000c2947 */ /* 0x000fea0003800000 */
[----:B--2---:R-:W3:Y:S02]  /*2d70*/  LDG.E.U8 R157, desc[UR36][R166.64+0x18] ;  /* 0x00001824a69d7981 */ /* 0x004ee4000c1e1100 */
[----:B---3--:R-:W-:-:S05]  /*2d80*/  PRMT R89, R157, 0x8880, RZ ;  /* 0x000088809d597816 */ /* 0x008fca00000000ff */
[----:B------:R-:W-:-:S07]  /*2d90*/  IMAD R22, R89, R156, RZ ;  /* 0x0000009c59167224 */ /* 0x000fce00078e02ff */
.L_x_63:
[----:B------:R-:W-:Y:S05]  /*2da0*/  BSYNC B1 ;  /* 0x0000000000017941 */ /* 0x000fea0003800000 */
.L_x_62:
        /* <DEDUP_REMOVED lines=11> */
.L_x_65:
[----:B------:R-:W-:Y:S05]  /*2e60*/  BSYNC B1 ;  /* 0x0000000000017941 */ /* 0x000fea0003800000 */
.L_x_64:
[----:B------:R-:W-:Y:S01]  /*2e70*/  @!P4 IMAD R103, R103, R155, R22 ;  /* 0x0000009b6767c224 */ /* 0x000fe200078e0216 */
[----:B------:R-:W-:Y:S04]  /*2e80*/  BSSY B1, `(.L_x_66) ;  /* 0x0000006000017945 */ /* 0x000fe80003800000 */
[----:B------:R0:W-:Y:S01]  /*2e90*/  @!P4 STG.E.U8 desc[UR36][R8.64+0x19], R103 ;  /* 0x000019670800c986 */ /* 0x0001e2000c101124 */
[----:B------:R-:W-:Y:S05]  /*2ea0*/  @P3 BRA `(.L_x_67) ;  /* 0x00000000000c3947 */ /* 0x000fea0003800000 */
[----:B--2---:R-:W3:Y:S02]  /*2eb0*/  LDG.E.U8 R157, desc[UR36][R162.64+0x20] ;  /* 0x00002024a29d7981 */ /* 0x004ee4000c1e1100 */
[----:B---3--:R-:W-:-:S05]  /*2ec0*/  PRMT R89, R157, 0x8880, RZ ;  /* 0x000088809d597816 */ /* 0x008fca00000000ff */
[----:B------:R-:W-:-:S07]  /*2ed0*/  IMAD R22, R89, R156, RZ ;  /* 0x0000009c59167224 */ /* 0x000fce00078e02ff */
.L_x_67:
[----:B------:R-:W-:Y:S05]  /*2ee0*/  BSYNC B1 ;  /* 0x0000000000017941 */ /* 0x000fea0003800000 */
.L_x_66:
[----:B---3--:R-:W-:Y:S01]  /*2ef0*/  @!P3 IMAD R89, R104, R155, R22 ;  /* 0x0000009b6859b224 */ /* 0x008fe200078e0216 */
[----:B------:R-:W-:Y:S04]  /*2f00*/  BSSY B1, `(.L_x_68) ;  /* 0x0000006000017945 */ /* 0x000fe80003800000 */
[----:B------:R3:W-:Y:S01]  /*2f10*/  @!P3 STG.E.U8 desc[UR36][R160.64+0x20], R89 ;  /* 0x00002059a000b986 */ /* 0x0007e2000c101124 */
[----:B------:R-:W-:Y:S05]  /*2f20*/  @P5 BRA `(.L_x_69) ;  /* 0x00000000000c5947 */ /* 0x000fea0003800000 */
[----:B--2---:R-:W3:Y:S02]  /*2f30*/  LDG.E.U8 R157, desc[UR36][R162.64+0x21] ;  /* 0x00002124a29d7981 */ /* 0x004ee4000c1e1100 */
[----:B---3--:R-:W-:-:S05]  /*2f40*/  PRMT R89, R157, 0x8880, RZ ;  /* 0x000088809d597816 */ /* 0x008fca00000000ff */
[----:B------:R-:W-:-:S07]  /*2f50*/  IMAD R22, R89, R156, RZ ;  /* 0x0000009c59167224 */ /* 0x000fce00078e02ff */
.L_x_69:
[----:B------:R-:W-:Y:S05]  /*2f60*/  BSYNC B1 ;  /* 0x0000000000017941 */ /* 0x000fea0003800000 */
.L_x_68:
[----:B------:R-:W-:Y:S01]  /*2f70*/  @!P5 IMAD R105, R105, R155, R22 ;  /* 0x0000009b6969d224 */ /* 0x000fe200078e0216 */
[----:B------:R-:W-:Y:S04]  /*2f80*/  BSSY B1, `(.L_x_70) ;  /* 0x0000006000017945 */ /* 0x000fe80003800000 */
[----:B------:R0:W-:Y:S01]  /*2f90*/  @!P5 STG.E.U8 desc[UR36][R160.64+0x21], R105 ;  /* 0x00002169a000d986 */ /* 0x0001e2000c101124 */
[----:B------:R-:W-:Y:S05]  /*2fa0*/  @P2 BRA `(.L_x_71) ;  /* 0x00000000000c2947 */ /* 0x000fea0003800000 */
[----:B--2---:R-:W3:Y:S02]  /*2fb0*/  LDG.E.U8 R157, desc[UR36][R166.64+0x20] ;  /* 0x00002024a69d7981 */ /* 0x004ee4000c1e1100 */
[----:B---3--:R-:W-:-:S05]  /*2fc0*/  PRMT R89, R157, 0x8880, RZ ;  /* 0x000088809d597816 */ /* 0x008fca00000000ff */
[----:B------:R-:W-:-:S07]  /*2fd0*/  IMAD R22, R89, R156, RZ ;  /* 0x0000009c59167224 */ /* 0x000fce00078e02ff */
.L_x_71:
[----:B------:R-:W-:Y:S05]  /*2fe0*/  BSYNC B1 ;  /* 0x0000000000017941 */ /* 0x000fea0003800000 */
.L_x_70:
        /* <DEDUP_REMOVED lines=11> */
.L_x_73:
[----:B------:R-:W-:Y:S05]  /*30a0*/  BSYNC B1 ;  /* 0x0000000000017941 */ /* 0x000fea0003800000 */
.L_x_72:
[----:B------:R-:W-:Y:S01]  /*30b0*/  @!P4 IMAD R107, R107, R155, R22 ;  /* 0x0000009b6b6bc224 */ /* 0x000fe200078e0216 */
[----:B------:R-:W-:Y:S04]  /*30c0*/  BSSY B1, `(.L_x_74) ;  /* 0x0000006000017945 */ /* 0x000fe80003800000 */
[----:B------:R0:W-:Y:S01]  /*30d0*/  @!P4 STG.E.U8 desc[UR36][R8.64+0x21], R107 ;  /* 0x0000216b0800c986 */ /* 0x0001e2000c101124 */
[----:B------:R-:W-:Y:S05]  /*30e0*/  @P3 BRA `(.L_x_75) ;  /* 0x00000000000c3947 */ /* 0x000fea0003800000 */
[----:B--2---:R-:W3:Y:S02]  /*30f0*/  LDG.E.U8 R157, desc[UR36][R162.64+0x28] ;  /* 0x00002824a29d7981 */ /* 0x004ee4000c1e1100 */
[----:B---3--:R-:W-:-:S05]  /*3100*/  PRMT R89, R157, 0x8880, RZ ;  /* 0x000088809d597816 */ /* 0x008fca00000000ff */
[----:B------:R-:W-:-:S07]  /*3110*/  IMAD R22, R89, R156, RZ ;  /* 0x0000009c59167224 */ /* 0x000fce00078e02ff */
.L_x_75:
[----:B------:R-:W-:Y:S05]  /*3120*/  BSYNC B1 ;  /* 0x0000000000017941 */ /* 0x000fea0003800000 */
.L_x_74:
[----:B---3--:R-:W-:Y:S01]  /*3130*/  @!P3 IMAD R89, R108, R155, R22 ;  /* 0x0000009b6c59b224 */ /* 0x008fe200078e0216 */
[----:B------:R-:W-:Y:S04]  /*3140*/  BSSY B1, `(.L_x_76) ;  /* 0x0000006000017945 */ /* 0x000fe80003800000 */
[----:B------:R3:W-:Y:S01]  /*3150*/  @!P3 STG.E.U8 desc[UR36][R160.64+0x28], R89 ;  /* 0x00002859a000b986 */ /* 0x0007e2000c101124 */
[----:B------:R-:W-:Y:S05]  /*3160*/  @P5 BRA `(.L_x_77) ;  /* 0x00000000000c5947 */ /* 0x000fea0003800000 */
[----:B--2---:R-:W3:Y:S02]  /*3170*/  LDG.E.U8 R157, desc[UR36][R162.64+0x29] ;  /* 0x00002924a29d7981 */ /* 0x004ee4000c1e1100 */
[----:B---3--:R-:W-:-:S05]  /*3180*/  PRMT R89, R157, 0x8880, RZ ;  /* 0x000088809d597816 */ /* 0x008fca00000000ff */
[----:B------:R-:W-:-:S07]  /*3190*/  IMAD R22, R89, R156, RZ ;  /* 0x0000009c59167224 */ /* 0x000fce00078e02ff */
.L_x_77:
[----:B------:R-:W-:Y:S05]  /*31a0*/  BSYNC B1 ;  /* 0x0000000000017941 */ /* 0x000fea0003800000 */
.L_x_76:
[----:B------:R-:W-:Y:S01]  /*31b0*/  @!P5 IMAD R109, R109, R155, R22 ;  /* 0x0000009b6d6dd224 */ /* 0x000fe200078e0216 */
[----:B------:R-:W-:Y:S04]  /*31c0*/  BSSY B1, `(.L_x_78) ;  /* 0x0000006000017945 */ /* 0x000fe80003800000 */
[----:B------:R0:W-:Y:S01]  /*31d0*/  @!P5 STG.E.U8 desc[UR36][R160.64+0x29], R109 ;  /* 0x0000296da000d986 */ /* 0x0001e2000c101124 */
[----:B------:R-:W-:Y:S05]  /*31e0*/  @P2 BRA `(.L_x_79) ;  /* 0x00000000000c2947 */ /* 0x000fea0003800000 */
[----:B--2---:R-:W3:Y:S02]  /*31f0*/  LDG.E.U8 R157, desc[UR36][R166.64+0x28] ;  /* 0x00002824a69d7981 */ /* 0x004ee4000c1e1100 */
[----:B---3--:R-:W-:-:S05]  /*3200*/  PRMT R89, R157, 0x8880, RZ ;  /* 0x000088809d597816 */ /* 0x008fca00000000ff */
[----:B------:R-:W-:-:S07]  /*3210*/  IMAD R22, R89, R156, RZ ;  /* 0x0000009c59167224 */ /* 0x000fce00078e02ff */
.L_x_79:
[----:B------:R-:W-:Y:S05]  /*3220*/  BSYNC B1 ;  /* 0x0000000000017941 */ /* 0x000fea0003800000 */
.L_x_78:
        /* <DEDUP_REMOVED lines=11> */
.L_x_81:
[----:B------:R-:W-:Y:S05]  /*32e0*/  BSYNC B1 ;  /* 0x0000000000017941 */ /* 0x000fea0003800000 */
.L_x_80:
[----:B------:R-:W-:Y:S01]  /*32f0*/  @!P4 IMAD R111, R111, R155, R22 ;  /* 0x0000009b6f6fc224 */ /* 0x000fe200078e0216 */
[----:B------:R-:W-:Y:S04]  /*3300*/  BSSY B1, `(.L_x_82) ;  /* 0x0000006000017945 */ /* 0x000fe80003800000 */
[----:B------:R0:W-:Y:S01]  /*3310*/  @!P4 STG.E.U8 desc[UR36][R8.64+0x29], R111 ;  /* 0x0000296f0800c986 */ /* 0x0001e2000c101124 */
[----:B------:R-:W-:Y:S05]  /*3320*/  @P3 BRA `(.L_x_83) ;  /* 0x00000000000c3947 */ /* 0x000fea0003800000 */
[----:B--2---:R-:W3:Y:S02]  /*3330*/  LDG.E.U8 R157, desc[UR36][R162.64+0x30] ;  /* 0x00003024a29d7981 */ /* 0x004ee4000c1e1100 */
[----:B---3--:R-:W-:-:S05]  /*3340*/  PRMT R89, R157, 0x8880, RZ ;  /* 0x000088809d597816 */ /* 0x008fca00000000ff */
[----:B------:R-:W-:-:S07]  /*3350*/  IMAD R22, R89, R156, RZ ;  /* 0x0000009c59167224 */ /* 0x000fce00078e02ff */
.L_x_83:
[----:B------:R-:W-:Y:S05]  /*3360*/  BSYNC B1 ;  /* 0x0000000000017941 */ /* 0x000fea0003800000 */
.L_x_82:
[----:B---3--:R-:W-:Y:S01]  /*3370*/  @!P3 IMAD R89, R112, R155, R22 ;  /* 0x0000009b7059b224 */ /* 0x008fe200078e0216 */
[----:B------:R-:W-:Y:S04]  /*3380*/  BSSY B1, `(.L_x_84) ;  /* 0x0000006000017945 */ /* 0x000fe80003800000 */
[----:B------:R3:W-:Y:S01]  /*3390*/  @!P3 STG.E.U8 desc[UR36][R160.64+0x30], R89 ;  /* 0x00003059a000b986 */ /* 0x0007e2000c101124 */
[----:B------:R-:W-:Y:S05]  /*33a0*/  @P5 BRA `(.L_x_85) ;  /* 0x00000000000c5947 */ /* 0x000fea0003800000 */
[----:B--2---:R-:W3:Y:S02]  /*33b0*/  LDG.E.U8 R157, desc[UR36][R162.64+0x31] ;  /* 0x00003124a29d7981 */ /* 0x004ee4000c1e1100 */
[----:B---3--:R-:W-:-:S05]  /*33c0*/  PRMT R89, R157, 0x8880, RZ ;  /* 0x000088809d597816 */ /* 0x008fca00000000ff */
[----:B------:R-:W-:-:S07]  /*33d0*/  IMAD R22, R89, R156, RZ ;  /* 0x0000009c59167224 */ /* 0x000fce00078e02ff */
.L_x_85:
[----:B------:R-:W-:Y:S05]  /*33e0*/  BSYNC B1 ;  /* 0x0000000000017941 */ /* 0x000fea0003800000 */
.L_x_84:
[----:B------:R-:W-:Y:S01]  /*33f0*/  @!P5 IMAD R113, R113, R155, R22 ;  /* 0x0000009b7171d224 */ /* 0x000fe200078e0216 */
[----:B------:R-:W-:Y:S04]  /*3400*/  BSSY B1, `(.L_x_86) ;  /* 0x0000006000017945 */ /* 0x000fe80003800000 */
[----:B------:R0:W-:Y:S01]  /*3410*/  @!P5 STG.E.U8 desc[UR36][R160.64+0x31], R113 ;  /* 0x00003171a000d986 */ /* 0x0001e2000c101124 */
[----:B------:R-:W-:Y:S05]  /*3420*/  @P2 BRA `(.L_x_87) ;  /* 0x00000000000c2947 */ /* 0x000fea0003800000 */
[----:B--2---:R-:W3:Y:S02]  /*3430*/  LDG.E.U8 R157, desc[UR36][R166.64+0x30] ;  /* 0x00003024a69d7981 */ /* 0x004ee4000c1e1100 */
[----:B---3--:R-:W-:-:S05]  /*3440*/  PRMT R89, R157, 0x8880, RZ ;  /* 0x000088809d597816 */ /* 0x008fca00000000ff */
[----:B------:R-:W-:-:S07]  /*3450*/  IMAD R22, R89, R156, RZ ;  /* 0x0000009c59167224 */ /* 0x000fce00078e02ff */
.L_x_87:
[----:B------:R-:W-:Y:S05]  /*3460*/  BSYNC B1 ;  /* 0x0000000000017941 */ /* 0x000fea0003800000 */
.L_x_86:
        /* <DEDUP_REMOVED lines=11> */
.L_x_89:
[----:B------:R-:W-:Y:S05]  /*3520*/  BSYNC B1 ;  /* 0x0000000000017941 */ /* 0x000fea0003800000 */
.L_x_88:
[----:B------:R-:W-:Y:S01]  /*3530*/  @!P4 IMAD R115, R115, R155, R22 ;  /* 0x0000009b7373c224 */ /* 0x000fe200078e0216 */
[----:B------:R-:W-:Y:S04]  /*3540*/  BSSY B1, `(.L_x_90) ;  /* 0x0000006000017945 */ /* 0x000fe80003800000 */
[----:B------:R0:W-:Y:S01]  /*3550*/  @!P4 STG.E.U8 desc[UR36][R8.64+0x31], R115 ;  /* 0x000031730800c986 */ /* 0x0001e2000c101124 */
[----:B------:R-:W-:Y:S05]  /*3560*/  @P3 BRA `(.L_x_91) ;  /* 0x00000000000c3947 */ /* 0x000fea0003800000 */
[----:B--2---:R-:W3:Y:S02]  /*3570*/  LDG.E.U8 R157, desc[UR36][R162.64+0x38] ;  /* 0x00003824a29d7981 */ /* 0x004ee4000c1e1100 */
[----:B---3--:R-:W-:-:S05]  /*3580*/  PRMT R89, R157, 0x8880, RZ ;  /* 0x000088809d597816 */ /* 0x008fca00000000ff */
[----:B------:R-:W-:-:S07]  /*3590*/  IMAD R22, R89, R156, RZ ;  /* 0x0000009c59167224 */ /* 0x000fce00078e02ff */
.L_x_91:
[----:B------:R-:W-:Y:S05]  /*35a0*/  BSYNC B1 ;  /* 0x0000000000017941 */ /* 0x000fea0003800000 */
.L_x_90:
[----:B---3--:R-:W-:Y:S01]  /*35b0*/  @!P3 IMAD R89, R116, R155, R22 ;  /* 0x0000009b7459b224 */ /* 0x008fe200078e0216 */
[----:B------:R-:W-:Y:S04]  /*35c0*/  BSSY B1, `(.L_x_92) ;  /* 0x0000006000017945 */ /* 0x000fe80003800000 */
[----:B------:R3:W-:Y:S01]  /*35d0*/  @!P3 STG.E.U8 desc[UR36][R160.64+0x38], R89 ;  /* 0x00003859a000b986 */ /* 0x0007e2000c101124 */
[----:B------:R-:W-:Y:S05]  /*35e0*/  @P5 BRA `(.L_x_93) ;  /* 0x00000000000c5947 */ /* 0x000fea0003800000 */
[----:B--2---:R-:W3:Y:S02]  /*35f0*/  LDG.E.U8 R157, desc[UR36][R162.64+0x39] ;  /* 0x00003924a29d7981 */ /* 0x004ee4000c1e1100 */
[----:B---3--:R-:W-:-:S05]  /*3600*/  PRMT R89, R157, 0x8880, RZ ;  /* 0x000088809d597816 */ /* 0x008fca00000000ff */
[----:B------:R-:W-:-:S07]  /*3610*/  IMAD R22, R89, R156, RZ ;  /* 0x0000009c59167224 */ /* 0x000fce00078e02ff */
.L_x_93:
[----:B------:R-:W-:Y:S05]  /*3620*/  BSYNC B1 ;  /* 0x0000000000017941 */ /* 0x000fea0003800000 */
.L_x_92:
[----:B------:R-:W-:Y:S01]  /*3630*/  @!P5 IMAD R117, R117, R155, R22 ;  /* 0x0000009b7575d224 */ /* 0x000fe200078e0216 */
[----:B------:R-:W-:Y:S04]  /*3640*/  BSSY B1, `(.L_x_94) ;  /* 0x0000006000017945 */ /* 0x000fe80003800000 */
[----:B------:R0:W-:Y:S01]  /*3650*/  @!P5 STG.E.U8 desc[UR36][R160.64+0x39], R117 ;  /* 0x00003975a000d986 */ /* 0x0001e2000c101124 */
[----:B------:R-:W-:Y:S05]  /*3660*/  @P2 BRA `(.L_x_95) ;  /* 0x00000000000c2947 */ /* 0x000fea0003800000 */
[----:B--2---:R-:W3:Y:S02]  /*3670*/  LDG.E.U8 R157, desc[UR36][R166.64+0x38] ;  /* 0x00003824a69d7981 */ /* 0x004ee4000c1e1100 */
[----:B---3--:R-:W-:-:S05]  /*3680*/  PRMT R89, R157, 0x8880, RZ ;  /* 0x000088809d597816 */ /* 0x008fca00000000ff */
[----:B------:R-:W-:-:S07]  /*3690*/  IMAD R22, R89, R156, RZ ;  /* 0x0000009c59167224 */ /* 0x000fce00078e02ff */
.L_x_95:
[----:B------:R-:W-:Y:S05]  /*36a0*/  BSYNC B1 ;  /* 0x0000000000017941 */ /* 0x000fea0003800000 */
.L_x_94:
        /* <DEDUP_REMOVED lines=11> */
.L_x_97:
[----:B------:R-:W-:Y:S05]  /*3760*/  BSYNC B1 ;  /* 0x0000000000017941 */ /* 0x000fea0003800000 */
.L_x_96:
[----:B------:R-:W-:Y:S01]  /*3770*/  @!P4 IMAD R119, R119, R155, R22 ;  /* 0x0000009b7777c224 */ /* 0x000fe200078e0216 */
[----:B------:R-:W-:Y:S04]  /*3780*/  BSSY B1, `(.L_x_98) ;  /* 0x0000006000017945 */ /* 0x000fe80003800000 */
[----:B------:R0:W-:Y:S01]  /*3790*/  @!P4 STG.E.U8 desc[UR36][R8.64+0x39], R119 ;  /* 0x000039770800c986 */ /* 0x0001e2000c101124 */
[----:B------:R-:W-:Y:S05]  /*37a0*/  @P3 BRA `(.L_x_99) ;  /* 0x00000000000c3947 */ /* 0x000fea0003800000 */
[----:B--2---:R-:W3:Y:S02]  /*37b0*/  LDG.E.U8 R157, desc[UR36][R162.64+0x40] ;  /* 0x00004024a29d7981 */ /* 0x004ee4000c1e1100 */
[----:B---3--:R-:W-:-:S05]  /*37c0*/  PRMT R89, R157, 0x8880, RZ ;  /* 0x000088809d597816 */ /* 0x008fca00000000ff */
[----:B------:R-:W-:-:S07]  /*37d0*/  IMAD R22, R89, R156, RZ ;  /* 0x0000009c59167224 */ /* 0x000fce00078e02ff */
.L_x_99:
[----:B------:R-:W-:Y:S05]  /*37e0*/  BSYNC B1 ;  /* 0x0000000000017941 */ /* 0x000fea0003800000 */
.L_x_98:
[----:B---3--:R-:W-:Y:S01]  /*37f0*/  @!P3 IMAD R89, R120, R155, R22 ;  /* 0x0000009b7859b224 */ /* 0x008fe200078e0216 */
[----:B------:R-:W-:Y:S04]  /*3800*/  BSSY B1, `(.L_x_100) ;  /* 0x0000006000017945 */ /* 0x000fe80003800000 */
[----:B------:R3:W-:Y:S01]  /*3810*/  @!P3 STG.E.U8 desc[UR36][R160.64+0x40], R89 ;  /* 0x00004059a000b986 */ /* 0x0007e2000c101124 */
[----:B------:R-:W-:Y:S05]  /*3820*/  @P5 BRA `(.L_x_101) ;  /* 0x00000000000c5947 */ /* 0x000fea0003800000 */
[----:B--2---:R-:W3:Y:S02]  /*3830*/  LDG.E.U8 R157, desc[UR36][R162.64+0x41] ;  /* 0x00004124a29d7981 */ /* 0x004ee4000c1e1100 */
[----:B---3--:R-:W-:-:S05]  /*3840*/  PRMT R89, R157, 0x8880, RZ ;  /* 0x000088809d597816 */ /* 0x008fca00000000ff */
[----:B------:R-:W-:-:S07]  /*3850*/  IMAD R22, R89, R156, RZ ;  /* 0x0000009c59167224 */ /* 0x000fce00078e02ff */
.L_x_101:
[----:B------:R-:W-:Y:S05]  /*3860*/  BSYNC B1 ;  /* 0x0000000000017941 */ /* 0x000fea0003800000 */
.L_x_100:
[----:B------:R-:W-:Y:S01]  /*3870*/  @!P5 IMAD R121, R121, R155, R22 ;  /* 0x0000009b7979d224 */ /* 0x000fe200078e0216 */
[----:B------:R-:W-:Y:S04]  /*3880*/  BSSY B1, `(.L_x_102) ;  /* 0x0000006000017945 */ /* 0x000fe80003800000 */
[----:B------:R0:W-:Y:S01]  /*3890*/  @!P5 STG.E.U8 desc[UR36][R160.64+0x41], R121 ;  /* 0x00004179a000d986 */ /* 0x0001e2000c101124 */
[----:B------:R-:W-:Y:S05]  /*38a0*/  @P2 BRA `(.L_x_103) ;  /* 0x00000000000c2947 */ /* 0x000fea0003800000 */
[----:B--2---:R-:W3:Y:S02]  /*38b0*/  LDG.E.U8 R157, desc[UR36][R166.64+0x40] ;  /* 0x00004024a69d7981 */ /* 0x004ee4000c1e1100 */
[----:B---3--:R-:W-:-:S05]  /*38c0*/  PRMT R89, R157, 0x8880, RZ ;  /* 0x000088809d597816 */ /* 0x008fca00000000ff */
[----:B------:R-:W-:-:S07]  /*38d0*/  IMAD R22, R89, R156, RZ ;  /* 0x0000009c59167224 */ /* 0x000fce00078e02ff */
.L_x_103:
[----:B------:R-:W-:Y:S05]  /*38e0*/  BSYNC B1 ;  /* 0x0000000000017941 */ /* 0x000fea0003800000 */
.L_x_102:
        /* <DEDUP_REMOVED lines=11> */
.L_x_105:
[----:B------:R-:W-:Y:S05]  /*39a0*/  BSYNC B1 ;  /* 0x0000000000017941 */ /* 0x000fea0003800000 */
.L_x_104:
[----:B------:R-:W-:Y:S01]  /*39b0*/  @!P4 IMAD R123, R123, R155, R22 ;  /* 0x0000009b7b7bc224 */ /* 0x000fe200078e0216 */
[----:B------:R-:W-:Y:S04]  /*39c0*/  BSSY B1, `(.L_x_106) ;  /* 0x0000006000017945 */ /* 0x000fe80003800000 */
[----:B------:R0:W-:Y:S01]  /*39d0*/  @!P4 STG.E.U8 desc[UR36][R8.64+0x41], R123 ;  /* 0x0000417b0800c986 */ /* 0x0001e2000c101124 */
[----:B------:R-:W-:Y:S05]  /*39e0*/  @P3 BRA `(.L_x_107) ;  /* 0x00000000000c3947 */ /* 0x000fea0003800000 */
[----:B--2---:R-:W3:Y:S02]  /*39f0*/  LDG.E.U8 R157, desc[UR36][R162.64+0x48] ;  /* 0x00004824a29d7981 */ /* 0x004ee4000c1e1100 */
[----:B---3--:R-:W-:-:S05]  /*3a00*/  PRMT R89, R157, 0x8880, RZ ;  /* 0x000088809d597816 */ /* 0x008fca00000000ff */
[----:B------:R-:W-:-:S07]  /*3a10*/  IMAD R22, R89, R156, RZ ;  /* 0x0000009c59167224 */ /* 0x000fce00078e02ff */
.L_x_107:
[----:B------:R-:W-:Y:S05]  /*3a20*/  BSYNC B1 ;  /* 0x0000000000017941 */ /* 0x000fea0003800000 */
.L_x_106:
[----:B---3--:R-:W-:Y:S01]  /*3a30*/  @!P3 IMAD R89, R124, R155, R22 ;  /* 0x0000009b7c59b224 */ /* 0x008fe200078e0216 */
[----:B------:R-:W-:Y:S04]  /*3a40*/  BSSY B1, `(.L_x_108) ;  /* 0x0000006000017945 */ /* 0x000fe80003800000 */
[----:B------:R3:W-:Y:S01]  /*3a50*/  @!P3 STG.E.U8 desc[UR36][R160.64+0x48], R89 ;  /* 0x00004859a000b986 */ /* 0x0007e2000c101124 */
[----:B------:R-:W-:Y:S05]  /*3a60*/  @P5 BRA `(.L_x_109) ;  /* 0x00000000000c5947 */ /* 0x000fea0003800000 */
[----:B--2---:R-:W3:Y:S02]  /*3a70*/  LDG.E.U8 R157, desc[UR36][R162.64+0x49] ;  /* 0x00004924a29d7981 */ /* 0x004ee4000c1e1100 */
[----:B---3--:R-:W-:-:S05]  /*3a80*/  PRMT R89, R157, 0x8880, RZ ;  /* 0x000088809d597816 */ /* 0x008fca00000000ff */
[----:B------:R-:W-:-:S07]  /*3a90*/  IMAD R22, R89, R156, RZ ;  /* 0x0000009c59167224 */ /* 0x000fce00078e02ff */
.L_x_109:
[----:B------:R-:W-:Y:S05]  /*3aa0*/  BSYNC B1 ;  /* 0x0000000000017941 */ /* 0x000fea0003800000 */
.L_x_108:
[----:B------:R-:W-:Y:S01]  /*3ab0*/  @!P5 IMAD R125, R125, R155, R22 ;  /* 0x0000009b7d7dd224 */ /* 0x000fe200078e0216 */
[----:B------:R-:W-:Y:S04]  /*3ac0*/  BSSY B1, `(.L_x_110) ;  /* 0x0000006000017945 */ /* 0x000fe80003800000 */
[----:B------:R0:W-:Y:S01]  /*3ad0*/  @!P5 STG.E.U8 desc[UR36][R160.64+0x49], R125 ;  /* 0x0000497da000d986 */ /* 0x0001e2000c101124 */
[----:B------:R-:W-:Y:S05]  /*3ae0*/  @P2 BRA `(.L_x_111) ;  /* 0x00000000000c2947 */ /* 0x000fea0003800000 */
[----:B--2---:R-:W3:Y:S02]  /*3af0*/  LDG.E.U8 R157, desc[UR36][R166.64+0x48] ;  /* 0x00004824a69d7981 */ /* 0x004ee4000c1e1100 */
[----:B---3--:R-:W-:-:S05]  /*3b00*/  PRMT R89, R157, 0x8880, RZ ;  /* 0x000088809d597816 */ /* 0x008fca00000000ff */
[----:B------:R-:W-:-:S07]  /*3b10*/  IMAD R22, R89, R156, RZ ;  /* 0x0000009c59167224 */ /* 0x000fce00078e02ff */
.L_x_111:
[----:B------:R-:W-:Y:S05]  /*3b20*/  BSYNC B1 ;  /* 0x0000000000017941 */ /* 0x000fea0003800000 */
.L_x_110:
        /* <DEDUP_REMOVED lines=11> */
.L_x_113:
[----:B------:R-:W-:Y:S05]  /*3be0*/  BSYNC B1 ;  /* 0x0000000000017941 */ /* 0x000fea0003800000 */
.L_x_112:
[----:B------:R-:W-:Y:S01]  /*3bf0*/  @!P4 IMAD R127, R127, R155, R22 ;  /* 0x0000009b7f7fc224 */ /* 0x000fe200078e0216 */
[----:B------:R-:W-:Y:S04]  /*3c00*/  BSSY B1, `(.L_x_114) ;  /* 0x0000006000017945 */ /* 0x000fe80003800000 */
[----:B------:R0:W-:Y:S01]  /*3c10*/  @!P4 STG.E.U8 desc[UR36][R8.64+0x49], R127 ;  /* 0x0000497f0800c986 */ /* 0x0001e2000c101124 */
[----:B------:R-:W-:Y:S05]  /*3c20*/  @P3 BRA `(.L_x_115) ;  /* 0x00000000000c3947 */ /* 0x000fea0003800000 */
[----:B--2---:R-:W3:Y:S02]  /*3c30*/  LDG.E.U8 R157, desc[UR36][R162.64+0x50] ;  /* 0x00005024a29d7981 */ /* 0x004ee4000c1e1100 */
[----:B---3--:R-:W-:-:S05]  /*3c40*/  PRMT R89, R157, 0x8880, RZ ;  /* 0x000088809d597816 */ /* 0x008fca00000000ff */
[----:B------:R-:W-:-:S07]  /*3c50*/  IMAD R22, R89, R156, RZ ;  /* 0x0000009c59167224 */ /* 0x000fce00078e02ff */
.L_x_115:
[----:B------:R-:W-:Y:S05]  /*3c60*/  BSYNC B1 ;  /* 0x0000000000017941 */ /* 0x000fea0003800000 */
.L_x_114:
[----:B---3--:R-:W-:Y:S01]  /*3c70*/  @!P3 IMAD R89, R128, R155, R22 ;  /* 0x0000009b8059b224 */ /* 0x008fe200078e0216 */
[----:B------:R-:W-:Y:S04]  /*3c80*/  BSSY B1, `(.L_x_116) ;  /* 0x0000006000017945 */ /* 0x000fe80003800000 */
[----:B------:R3:W-:Y:S01]  /*3c90*/  @!P3 STG.E.U8 desc[UR36][R160.64+0x50], R89 ;  /* 0x00005059a000b986 */ /* 0x0007e2000c101124 */
[----:B------:R-:W-:Y:S05]  /*3ca0*/  @P5 BRA `(.L_x_117) ;  /* 0x00000000000c5947 */ /* 0x000fea0003800000 */
[----:B--2---:R-:W3:Y:S02]  /*3cb0*/  LDG.E.U8 R157, desc[UR36][R162.64+0x51] ;  /* 0x00005124a29d7981 */ /* 0x004ee4000c1e1100 */
[----:B---3--:R-:W-:-:S05]  /*3cc0*/  PRMT R89, R157, 0x8880, RZ ;  /* 0x000088809d597816 */ /* 0x008fca00000000ff */
[----:B------:R-:W-:-:S07]  /*3cd0*/  IMAD R22, R89, R156, RZ ;  /* 0x0000009c59167224 */ /* 0x000fce00078e02ff */
.L_x_117:
[----:B------:R-:W-:Y:S05]  /*3ce0*/  BSYNC B1 ;  /* 0x0000000000017941 */ /* 0x000fea0003800000 */
.L_x_116:
[----:B------:R-:W-:Y:S01]  /*3cf0*/  @!P5 IMAD R129, R129, R155, R22 ;  /* 0x0000009b8181d224 */ /* 0x000fe200078e0216 */
[----:B------:R-:W-:Y:S04]  /*3d00*/  BSSY B1, `(.L_x_118) ;  /* 0x0000006000017945 */ /* 0x000fe80003800000 */
[----:B------:R0:W-:Y:S01]  /*3d10*/  @!P5 STG.E.U8 desc[UR36][R160.64+0x51], R129 ;  /* 0x00005181a000d986 */ /* 0x0001e2000c101124 */
[----:B------:R-:W-:Y:S05]  /*3d20*/  @P2 BRA `(.L_x_119) ;  /* 0x00000000000c2947 */ /* 0x000fea0003800000 */
[----:B--2---:R-:W3:Y:S02]  /*3d30*/  LDG.E.U8 R157, desc[UR36][R166.64+0x50] ;  /* 0x00005024a69d7981 */ /* 0x004ee4000c1e1100 */
[----:B---3--:R-:W-:-:S05]  /*3d40*/  PRMT R89, R157, 0x8880, RZ ;  /* 0x000088809d597816 */ /* 0x008fca00000000ff */
[----:B------:R-:W-:-:S07]  /*3d50*/  IMAD R22, R89, R156, RZ ;  /* 0x0000009c59167224 */ /* 0x000fce00078e02ff */
.L_x_119:
[----:B------:R-:W-:Y:S05]  /*3d60*/  BSYNC B1 ;  /* 0x0000000000017941 */ /* 0x000fea0003800000 */
.L_x_118:
        /* <DEDUP_REMOVED lines=11> */
.L_x_121:
[----:B------:R-:W-:Y:S05]  /*3e20*/  BSYNC B1 ;  /* 0x0000000000017941 */ /* 0x000fea0003800000 */
.L_x_120:
[----:B------:R-:W-:Y:S01]  /*3e30*/  @!P4 IMAD R131, R131, R155, R22 ;  /* 0x0000009b8383c224 */ /* 0x000fe200078e0216 */
[----:B------:R-:W-:Y:S04]  /*3e40*/  BSSY B1, `(.L_x_122) ;  /* 0x0000006000017945 */ /* 0x000fe80003800000 */
[----:B------:R0:W-:Y:S01]  /*3e50*/  @!P4 STG.E.U8 desc[UR36][R8.64+0x51], R131 ;  /* 0x000051830800c986 */ /* 0x0001e2000c101124 */
[----:B------:R-:W-:Y:S05]  /*3e60*/  @P3 BRA `(.L_x_123) ;  /* 0x00000000000c3947 */ /* 0x000fea0003800000 */
[----:B--2---:R-:W3:Y:S02]  /*3e70*/  LDG.E.U8 R157, desc[UR36][R162.64+0x58] ;  /* 0x00005824a29d7981 */ /* 0x004ee4000c1e1100 */
[----:B---3--:R-:W-:-:S05]  /*3e80*/  PRMT R89, R157, 0x8880, RZ ;  /* 0x000088809d597816 */ /* 0x008fca00000000ff */
[----:B------:R-:W-:-:S07]  /*3e90*/  IMAD R22, R89, R156, RZ ;  /* 0x0000009c59167224 */ /* 0x000fce00078e02ff */
.L_x_123:
[----:B------:R-:W-:Y:S05]  /*3ea0*/  BSYNC B1 ;  /* 0x0000000000017941 */ /* 0x000fea0003800000 */
.L_x_122:
[----:B---3--:R-:W-:Y:S01]  /*3eb0*/  @!P3 IMAD R89, R132, R155, R22 ;  /* 0x0000009b8459b224 */ /* 0x008fe200078e0216 */
[----:B------:R-:W-:Y:S04]  /*3ec0*/  BSSY B1, `(.L_x_124) ;  /* 0x0000006000017945 */ /* 0x000fe80003800000 */
[----:B------:R3:W-:Y:S01]  /*3ed0*/  @!P3 STG.E.U8 desc[UR36][R160.64+0x58], R89 ;  /* 0x00005859a000b986 */ /* 0x0007e2000c101124 */
[----:B------:R-:W-:Y:S05]  /*3ee0*/  @P5 BRA `(.L_x_125) ;  /* 0x00000000000c5947 */ /* 0x000fea0003800000 */
[----:B--2---:R-:W3:Y:S02]  /*3ef0*/  LDG.E.U8 R157, desc[UR36][R162.64+0x59] ;  /* 0x00005924a29d7981 */ /* 0x004ee4000c1e1100 */
[----:B---3--:R-:W-:-:S05]  /*3f00*/  PRMT R89, R157, 0x8880, RZ ;  /* 0x000088809d597816 */ /* 0x008fca00000000ff */
[----:B------:R-:W-:-:S07]  /*3f10*/  IMAD R22, R89, R156, RZ ;  /* 0x0000009c59167224 */ /* 0x000fce00078e02ff */
.L_x_125:
[----:B------:R-:W-:Y:S05]  /*3f20*/  BSYNC B1 ;  /* 0x0000000000017941 */ /* 0x000fea0003800000 */
.L_x_124:
[----:B------:R-:W-:Y:S01]  /*3f30*/  @!P5 IMAD R133, R133, R155, R22 ;  /* 0x0000009b8585d224 */ /* 0x000fe200078e0216 */
[----:B------:R-:W-:Y:S04]  /*3f40*/  BSSY B1, `(.L_x_126) ;  /* 0x0000006000017945 */ /* 0x000fe80003800000 */
[----:B------:R0:W-:Y:S01]  /*3f50*/  @!P5 STG.E.U8 desc[UR36][R160.64+0x59], R133 ;  /* 0x00005985a000d986 */ /* 0x0001e2000c101124 */
[----:B------:R-:W-:Y:S05]  /*3f60*/  @P2 BRA `(.L_x_127) ;  /* 0x00000000000c2947 */ /* 0x000fea0003800000 */
[----:B--2---:R-:W3:Y:S02]  /*3f70*/  LDG.E.U8 R157, desc[UR36][R166.64+0x58] ;  /* 0x00005824a69d7981 */ /* 0x004ee4000c1e1100 */
[----:B---3--:R-:W-:-:S05]  /*3f80*/  PRMT R89, R157, 0x8880, RZ ;  /* 0x000088809d597816 */ /* 0x008fca00000000ff */
[----:B------:R-:W-:-:S07]  /*3f90*/  IMAD R22, R89, R156, RZ ;  /* 0x0000009c59167224 */ /* 0x000fce00078e02ff */
.L_x_127:
[----:B------:R-:W-:Y:S05]  /*3fa0*/  BSYNC B1 ;  /* 0x0000000000017941 */ /* 0x000fea0003800000 */
.L_x_126:
        /* <DEDUP_REMOVED lines=11> */
.L_x_129:
[----:B------:R-:W-:Y:S05]  /*4060*/  BSYNC B1 ;  /* 0x0000000000017941 */ /* 0x000fea0003800000 */
.L_x_128:
[----:B------:R-:W-:Y:S01]  /*4070*/  @!P4 IMAD R135, R135, R155, R22 ;  /* 0x0000009b8787c224 */ /* 0x000fe200078e0216 */
[----:B------:R-:W-:Y:S04]  /*4080*/  BSSY B1, `(.L_x_130) ;  /* 0x0000006000017945 */ /* 0x000fe80003800000 */
[----:B------:R0:W-:Y:S01]  /*4090*/  @!P4 STG.E.U8 desc[UR36][R8.64+0x59], R135 ;  /* 0x000059870800c986 */ /* 0x0001e2000c101124 */
[----:B------:R-:W-:Y:S05]  /*40a0*/  @P3 BRA `(.L_x_131) ;  /* 0x00000000000c3947 */ /* 0x000fea0003800000 */
[----:B--2---:R-:W3:Y:S02]  /*40b0*/  LDG.E.U8 R157, desc[UR36][R162.64+0x60] ;  /* 0x00006024a29d7981 */ /* 0x004ee4000c1e1100 */
[----:B---3--:R-:W-:-:S05]  /*40c0*/  PRMT R89, R157, 0x8880, RZ ;  /* 0x000088809d597816 */ /* 0x008fca00000000ff */
[----:B------:R-:W-:-:S07]  /*40d0*/  IMAD R22, R89, R156, RZ ;  /* 0x0000009c59167224 */ /* 0x000fce00078e02ff */
.L_x_131:
[----:B------:R-:W-:Y:S05]  /*40e0*/  BSYNC B1 ;  /* 0x0000000000017941 */ /* 0x000fea0003800000 */
.L_x_130:
[----:B---3--:R-:W-:Y:S01]  /*40f0*/  @!P3 IMAD R89, R136, R155, R22 ;  /* 0x0000009b8859b224 */ /* 0x008fe200078e0216 */
[----:B------:R-:W-:Y:S04]  /*4100*/  BSSY B1, `(.L_x_132) ;  /* 0x0000006000017945 */ /* 0x000fe80003800000 */
[----:B------:R3:W-:Y:S01]  /*4110*/  @!P3 STG.E.U8 desc[UR36][R160.64+0x60], R89 ;  /* 0x00006059a000b986 */ /* 0x0007e2000c101124 */
[----:B------:R-:W-:Y:S05]  /*4120*/  @P5 BRA `(.L_x_133) ;  /* 0x00000000000c5947 */ /* 0x000fea0003800000 */
[----:B--2---:R-:W3:Y:S02]  /*4130*/  LDG.E.U8 R157, desc[UR36][R162.64+0x61] ;  /* 0x00006124a29d7981 */ /* 0x004ee4000c1e1100 */
[----:B---3--:R-:W-:-:S05]  /*4140*/  PRMT R89, R157, 0x8880, RZ ;  /* 0x000088809d597816 */ /* 0x008fca00000000ff */
[----:B------:R-:W-:-:S07]  /*4150*/  IMAD R22, R89, R156, RZ ;  /* 0x0000009c59167224 */ /* 0x000fce00078e02ff */
.L_x_133:
[----:B------:R-:W-:Y:S05]  /*4160*/  BSYNC B1 ;  /* 0x0000000000017941 */ /* 0x000fea0003800000 */
.L_x_132:
[----:B------:R-:W-:Y:S01]  /*4170*/  @!P5 IMAD R137, R137, R155, R22 ;  /* 0x0000009b8989d224 */ /* 0x000fe200078e0216 */
[----:B------:R-:W-:Y:S04]  /*4180*/  BSSY B1, `(.L_x_134) ;  /* 0x0000006000017945 */ /* 0x000fe80003800000 */
[----:B------:R0:W-:Y:S01]  /*4190*/  @!P5 STG.E.U8 desc[UR36][R160.64+0x61], R137 ;  /* 0x00006189a000d986 */ /* 0x0001e2000c101124 */
[----:B------:R-:W-:Y:S05]  /*41a0*/  @P2 BRA `(.L_x_135) ;  /* 0x00000000000c2947 */ /* 0x000fea0003800000 */
[----:B--2---:R-:W3:Y:S02]  /*41b0*/  LDG.E.U8 R157, desc[UR36][R166.64+0x60] ;  /* 0x00006024a69d7981 */ /* 0x004ee4000c1e1100 */
[----:B---3--:R-:W-:-:S05]  /*41c0*/  PRMT R89, R157, 0x8880, RZ ;  /* 0x000088809d597816 */ /* 0x008fca00000000ff */
[----:B------:R-:W-:-:S07]  /*41d0*/  IMAD R22, R89, R156, RZ ;  /* 0x0000009c59167224 */ /* 0x000fce00078e02ff */
.L_x_135:
[----:B------:R-:W-:Y:S05]  /*41e0*/  BSYNC B1 ;  /* 0x0000000000017941 */ /* 0x000fea0003800000 */
.L_x_134:
        /* <DEDUP_REMOVED lines=11> */
.L_x_137:
[----:B------:R-:W-:Y:S05]  /*42a0*/  BSYNC B1 ;  /* 0x0000000000017941 */ /* 0x000fea0003800000 */
.L_x_136:
[----:B------:R-:W-:Y:S01]  /*42b0*/  @!P4 IMAD R139, R139, R155, R22 ;  /* 0x0000009b8b8bc224 */ /* 0x000fe200078e0216 */
[----:B------:R-:W-:Y:S04]  /*42c0*/  BSSY B1, `(.L_x_138) ;  /* 0x0000006000017945 */ /* 0x000fe80003800000 */
[----:B------:R0:W-:Y:S01]  /*42d0*/  @!P4 STG.E.U8 desc[UR36][R8.64+0x61], R139 ;  /* 0x0000618b0800c986 */ /* 0x0001e2000c101124 */
[----:B------:R-:W-:Y:S05]  /*42e0*/  @P3 BRA `(.L_x_139) ;  /* 0x00000000000c3947 */ /* 0x000fea0003800000 */
[----:B--2---:R-:W3:Y:S02]  /*42f0*/  LDG.E.U8 R157, desc[UR36][R162.64+0x68] ;  /* 0x00006824a29d7981 */ /* 0x004ee4000c1e1100 */
[----:B---3--:R-:W-:-:S05]  /*4300*/  PRMT R89, R157, 0x8880, RZ ;  /* 0x000088809d597816 */ /* 0x008fca00000000ff */
[----:B------:R-:W-:-:S07]  /*4310*/  IMAD R22, R89, R156, RZ ;  /* 0x0000009c59167224 */ /* 0x000fce00078e02ff */
.L_x_139:
[----:B------:R-:W-:Y:S05]  /*4320*/  BSYNC B1 ;  /* 0x0000000000017941 */ /* 0x000fea0003800000 */
.L_x_138:
[----:B---3--:R-:W-:Y:S01]  /*4330*/  @!P3 IMAD R89, R140, R155, R22 ;  /* 0x0000009b8c59b224 */ /* 0x008fe200078e0216 */
[----:B------:R-:W-:Y:S04]  /*4340*/  BSSY B1, `(.L_x_140) ;  /* 0x0000006000017945 */ /* 0x000fe80003800000 */
[----:B------:R3:W-:Y:S01]  /*4350*/  @!P3 STG.E.U8 desc[UR36][R160.64+0x68], R89 ;  /* 0x00006859a000b986 */ /* 0x0007e2000c101124 */
[----:B------:R-:W-:Y:S05]  /*4360*/  @P5 BRA `(.L_x_141) ;  /* 0x00000000000c5947 */ /* 0x000fea0003800000 */
[----:B--2---:R-:W3:Y:S02]  /*4370*/  LDG.E.U8 R157, desc[UR36][R162.64+0x69] ;  /* 0x00006924a29d7981 */ /* 0x004ee4000c1e1100 */
[----:B---3--:R-:W-:-:S05]  /*4380*/  PRMT R89, R157, 0x8880, RZ ;  /* 0x000088809d597816 */ /* 0x008fca00000000ff */
[----:B------:R-:W-:-:S07]  /*4390*/  IMAD R22, R89, R156, RZ ;  /* 0x0000009c59167224 */ /* 0x000fce00078e02ff */
.L_x_141:
[----:B------:R-:W-:Y:S05]  /*43a0*/  BSYNC B1 ;  /* 0x0000000000017941 */ /* 0x000fea0003800000 */
.L_x_140:
[----:B------:R-:W-:Y:S01]  /*43b0*/  @!P5 IMAD R141, R141, R155, R22 ;  /* 0x0000009b8d8dd224 */ /* 0x000fe200078e0216 */
[----:B------:R-:W-:Y:S04]  /*43c0*/  BSSY B1, `(.L_x_142) ;  /* 0x0000006000017945 */ /* 0x000fe80003800000 */
[----:B------:R0:W-:Y:S01]  /*43d0*/  @!P5 STG.E.U8 desc[UR36][R160.64+0x69], R141 ;  /* 0x0000698da000d986 */ /* 0x0001e2000c101124 */
[----:B------:R-:W-:Y:S05]  /*43e0*/  @P2 BRA `(.L_x_143) ;  /* 0x00000000000c2947 */ /* 0x000fea0003800000 */
[----:B--2---:R-:W3:Y:S02]  /*43f0*/  LDG.E.U8 R157, desc[UR36][R166.64+0x68] ;  /* 0x00006824a69d7981 */ /* 0x004ee4000c1e1100 */
[----:B---3--:R-:W-:-:S05]  /*4400*/  PRMT R89, R157, 0x8880, RZ ;  /* 0x000088809d597816 */ /* 0x008fca00000000ff */
[----:B------:R-:W-:-:S07]  /*4410*/  IMAD R22, R89, R156, RZ ;  /* 0x0000009c59167224 */ /* 0x000fce00078e02ff */
.L_x_143:
[----:B------:R-:W-:Y:S05]  /*4420*/  BSYNC B1 ;  /* 0x0000000000017941 */ /* 0x000fea0003800000 */
.L_x_142:
        /* <DEDUP_REMOVED lines=11> */
.L_x_145:
[----:B------:R-:W-:Y:S05]  /*44e0*/  BSYNC B1 ;  /* 0x0000000000017941 */ /* 0x000fea0003800000 */
.L_x_144:
[----:B------:R-:W-:Y:S01]  /*44f0*/  @!P4 IMAD R143, R143, R155, R22 ;  /* 0x0000009b8f8fc224 */ /* 0x000fe200078e0216 */
[----:B------:R-:W-:Y:S04]  /*4500*/  BSSY B1, `(.L_x_146) ;  /* 0x0000006000017945 */ /* 0x000fe80003800000 */
[----:B------:R0:W-:Y:S01]  /*4510*/  @!P4 STG.E.U8 desc[UR36][R8.64+0x69], R143 ;  /* 0x0000698f0800c986 */ /* 0x0001e2000c101124 */
[----:B------:R-:W-:Y:S05]  /*4520*/  @P3 BRA `(.L_x_147) ;  /* 0x00000000000c3947 */ /* 0x000fea0003800000 */
[----:B--2---:R-:W3:Y:S02]  /*4530*/  LDG.E.U8 R157, desc[UR36][R162.64+0x70] ;  /* 0x00007024a29d7981 */ /* 0x004ee4000c1e1100 */
[----:B---3--:R-:W-:-:S05]  /*4540*/  PRMT R89, R157, 0x8880, RZ ;  /* 0x000088809d597816 */ /* 0x008fca00000000ff */
[----:B------:R-:W-:-:S07]  /*4550*/  IMAD R22, R89, R156, RZ ;  /* 0x0000009c59167224 */ /* 0x000fce00078e02ff */
.L_x_147:
[----:B------:R-:W-:Y:S05]  /*4560*/  BSYNC B1 ;  /* 0x0000000000017941 */ /* 0x000fea0003800000 */
.L_x_146:
[----:B---3--:R-:W-:Y:S01]  /*4570*/  @!P3 IMAD R89, R144, R155, R22 ;  /* 0x0000009b9059b224 */ /* 0x008fe200078e0216 */
[----:B------:R-:W-:Y:S04]  /*4580*/  BSSY B1, `(.L_x_148) ;  /* 0x0000006000017945 */ /* 0x000fe80003800000 */
[----:B------:R3:W-:Y:S01]  /*4590*/  @!P3 STG.E.U8 desc[UR36][R160.64+0x70], R89 ;  /* 0x00007059a000b986 */ /* 0x0007e2000c101124 */
[----:B------:R-:W-:Y:S05]  /*45a0*/  @P5 BRA `(.L_x_149) ;  /* 0x00000000000c5947 */ /* 0x000fea0003800000 */
[----:B--2---:R-:W3:Y:S02]  /*45b0*/  LDG.E.U8 R157, desc[UR36][R162.64+0x71] ;  /* 0x00007124a29d7981 */ /* 0x004ee4000c1e1100 */
[----:B---3--:R-:W-:-:S05]  /*45c0*/  PRMT R89, R157, 0x8880, RZ ;  /* 0x000088809d597816 */ /* 0x008fca00000000ff */
[----:B------:R-:W-:-:S07]  /*45d0*/  IMAD R22, R89, R156, RZ ;  /* 0x0000009c59167224 */ /* 0x000fce00078e02ff */
.L_x_149:
[----:B------:R-:W-:Y:S05]  /*45e0*/  BSYNC B1 ;  /* 0x0000000000017941 */ /* 0x000fea0003800000 */
.L_x_148:
[----:B------:R-:W-:Y:S01]  /*45f0*/  @!P5 IMAD R145, R145, R155, R22 ;  /* 0x0000009b9191d224 */ /* 0x000fe200078e0216 */
[----:B------:R-:W-:Y:S04]  /*4600*/  BSSY B1, `(.L_x_150) ;  /* 0x0000006000017945 */ /* 0x000fe80003800000 */
[----:B------:R0:W-:Y:S01]  /*4610*/  @!P5 STG.E.U8 desc[UR36][R160.64+0x71], R145 ;  /* 0x00007191a000d986 */ /* 0x0001e2000c101124 */
[----:B------:R-:W-:Y:S05]  /*4620*/  @P2 BRA `(.L_x_151) ;  /* 0x00000000000c2947 */ /* 0x000fea0003800000 */
[----:B--2---:R-:W3:Y:S02]  /*4630*/  LDG.E.U8 R157, desc[UR36][R166.64+0x70] ;  /* 0x00007024a69d7981 */ /* 0x004ee4000c1e1100 */
[----:B---3--:R-:W-:-:S05]  /*4640*/  PRMT R89, R157, 0x8880, RZ ;  /* 0x000088809d597816 */ /* 0x008fca00000000ff */
[----:B------:R-:W-:-:S07]  /*4650*/  IMAD R22, R89, R156, RZ ;  /* 0x0000009c59167224 */ /* 0x000fce00078e02ff */
.L_x_151:
[----:B------:R-:W-:Y:S05]  /*4660*/  BSYNC B1 ;  /* 0x0000000000017941 */ /* 0x000fea0003800000 */
.L_x_150:
[C---:B------:R-:W-:Y:S01]  /*4670*/  ISETP.LT.OR P4, PT, R3.reuse, 0x72, !P1 ;  /* 0x000000720300780c */ /* 0x040fe20004f81670 */
[----:B---3--:R-:W-:Y:S01]  /*4680*/  @!P2 IMAD R89, R146, R155, R22 ;  /* 0x0000009b9259a224 */ /* 0x008fe200078e0216 */
[----:B------:R-:W-:Y:S01]  /*4690*/  BSSY B1, `(.L_x_152) ;  /* 0x000000b000017945 */ /* 0x000fe20003800000 */
[----:B------:R-:W-:Y:S02]  /*46a0*/  ISETP.LT.OR P3, PT, R3, 0x79, !P0 ;  /* 0x000000790300780c */ /* 0x000fe40004761670 */
[----:B------:R-:W-:Y:S01]  /*46b0*/  IADD3 R153, P5, R153, 0x80, RZ ;  /* 0x0000008099997810 */ /* 0x000fe20007fbe0ff */
[----:B------:R3:W-:Y:S01]  /*46c0*/  @!P2 STG.E.U8 desc[UR36][R8.64+0x70], R89 ;  /* 0x000070590800a986 */ /* 0x0007e2000c101124 */
[C---:B------:R-:W-:Y:S02]  /*46d0*/  ISETP.LT.OR P2, PT, R3.reuse, 0x79, !P1 ;  /* 0x000000790300780c */ /* 0x040fe40004f41670 */
[C---:B------:R-:W-:Y:S02]  /*46e0*/  ISETP.LT.OR P0, PT, R3.reuse, 0x7a, !P0 ;  /* 0x0000007a0300780c */ /* 0x040fe40004701670 */
[----:B------:R-:W-:-:S02]  /*46f0*/  ISETP.LT.OR P1, PT, R3, 0x7a, !P1 ;  /* 0x0000007a0300780c */ /* 0x000fc40004f21670 */
[----:B------:R-:W-:Y:S11]  /*4700*/  @P4 BRA `(.L_x_153) ;  /* 0x00000000000c4947 */ /* 0x000ff60003800000 */
[----:B--2---:R-:W3:Y:S02]  /*4710*/  LDG.E.U8 R157, desc[UR36][R166.64+0x71] ;  /* 0x00007124a69d7981 */ /* 0x004ee4000c1e1100 */
[----:B---3--:R-:W-:-:S05]  /*4720*/  PRMT R89, R157, 0x8880, RZ ;  /* 0x000088809d597816 */ /* 0x008fca00000000ff */
[----:B------:R-:W-:-:S07]  /*4730*/  IMAD R22, R89, R156, RZ ;  /* 0x0000009c59167224 */ /* 0x000fce00078e02ff */
.L_x_153:
[----:B------:R-:W-:Y:S05]  /*4740*/  BSYNC B1 ;  /* 0x0000000000017941 */ /* 0x000fea0003800000 */
.L_x_152:
[----:B------:R-:W-:Y:S01]  /*4750*/  @!P4 IMAD R147, R147, R155, R22 ;  /* 0x0000009b9393c224 */ /* 0x000fe200078e0216 */
[----:B------:R-:W-:Y:S04]  /*4760*/  BSSY B1, `(.L_x_154) ;  /* 0x0000006000017945 */ /* 0x000fe80003800000 */
[----:B------:R0:W-:Y:S01]  /*4770*/  @!P4 STG.E.U8 desc[UR36][R8.64+0x71], R147 ;  /* 0x000071930800c986 */ /* 0x0001e2000c101124 */
[----:B------:R-:W-:Y:S05]  /*4780*/  @P3 BRA `(.L_x_155) ;  /* 0x00000000000c3947 */ /* 0x000fea0003800000 */
[----:B--2---:R-:W3:Y:S02]  /*4790*/  LDG.E.U8 R157, desc[UR36][R162.64+0x78] ;  /* 0x00007824a29d7981 */ /* 0x004ee4000c1e1100 */
[----:B---3--:R-:W-:-:S05]  /*47a0*/  PRMT R89, R157, 0x8880, RZ ;  /* 0x000088809d597816 */ /* 0x008fca00000000ff */
[----:B------:R-:W-:-:S07]  /*47b0*/  IMAD R22, R89, R156, RZ ;  /* 0x0000009c59167224 */ /* 0x000fce00078e02ff */
.L_x_155:
[----:B------:R-:W-:Y:S05]  /*47c0*/  BSYNC B1 ;  /* 0x0000000000017941 */ /* 0x000fea0003800000 */
.L_x_154:
[----:B---3--:R-:W-:Y:S01]  /*47d0*/  @!P3 IMAD R89, R148, R155, R22 ;  /* 0x0000009b9459b224 */ /* 0x008fe200078e0216 */
[----:B------:R-:W-:Y:S01]  /*47e0*/  BSSY B1, `(.L_x_156) ;  /* 0x0000007000017945 */ /* 0x000fe20003800000 */
[----:B----4-:R-:W-:-:S03]  /*47f0*/  IMAD.X R91, RZ, RZ, R5, P5 ;  /* 0x000000ffff5b7224 */ /* 0x010fc600028e0605 */
[----:B------:R3:W-:Y:S01]  /*4800*/  @!P3 STG.E.U8 desc[UR36][R160.64+0x78], R89 ;  /* 0x00007859a000b986 */ /* 0x0007e2000c101124 */
[----:B------:R-:W-:Y:S05]  /*4810*/  @P0 BRA `(.L_x_157) ;  /* 0x00000000000c0947 */ /* 0x000fea0003800000 */
[----:B--2---:R-:W2:Y:S02]  /*4820*/  LDG.E.U8 R157, desc[UR36][R162.64+0x79] ;  /* 0x00007924a29d7981 */ /* 0x004ea4000c1e1100 */
[----:B--2---:R-:W-:-:S05]  /*4830*/  PRMT R5, R157, 0x8880, RZ ;  /* 0x000088809d057816 */ /* 0x004fca00000000ff */
[----:B------:R-:W-:-:S07]  /*4840*/  IMAD R22, R5, R156, RZ ;  /* 0x0000009c05167224 */ /* 0x000fce00078e02ff */
.L_x_157:
[----:B------:R-:W-:Y:S05]  /*4850*/  BSYNC B1 ;  /* 0x0000000000017941 */ /* 0x000fea0003800000 */
.L_x_156:
[----:B------:R-:W-:Y:S01]  /*4860*/  @!P0 IMAD R149, R149, R155, R22 ;  /* 0x0000009b95958224 */ /* 0x000fe200078e0216 */
[----:B------:R-:W-:Y:S01]  /*4870*/  BSSY B1, `(.L_x_158) ;  /* 0x0000007000017945 */ /* 0x000fe20003800000 */
[----:B------:R-:W-:-:S03]  /*4880*/  IMAD R4, R91, R158, RZ ;  /* 0x0000009e5b047224 */ /* 0x000fc600078e02ff */
[----:B------:R4:W-:Y:S01]  /*4890*/  @!P0 STG.E.U8 desc[UR36][R160.64+0x79], R149 ;  /* 0x00007995a0008986 */ /* 0x0009e2000c101124 */
[----:B------:R-:W-:Y:S05]  /*48a0*/  @P2 BRA `(.L_x_159) ;  /* 0x00000000000c2947 */ /* 0x000fea0003800000 */
[----:B--2---:R-:W2:Y:S02]  /*48b0*/  LDG.E.U8 R157, desc[UR36][R166.64+0x78] ;  /* 0x00007824a69d7981 */ /* 0x004ea4000c1e1100 */
[----:B--2---:R-:W-:-:S05]  /*48c0*/  PRMT R5, R157, 0x8880, RZ ;  /* 0x000088809d057816 */ /* 0x004fca00000000ff */
[----:B------:R-:W-:-:S07]  /*48d0*/  IMAD R22, R5, R156, RZ ;  /* 0x0000009c05167224 */ /* 0x000fce00078e02ff */
.L_x_159:
[----:B------:R-:W-:Y:S05]  /*48e0*/  BSYNC B1 ;  /* 0x0000000000017941 */ /* 0x000fea0003800000 */
.L_x_158:
[----:B------:R-:W-:Y:S01]  /*48f0*/  @!P2 IMAD R5, R150, R155, R22 ;  /* 0x0000009b9605a224 */ /* 0x000fe200078e0216 */
[----:B------:R-:W-:Y:S01]  /*4900*/  BSSY B1, `(.L_x_160) ;  /* 0x0000009000017945 */ /* 0x000fe20003800000 */
[C---:B---3--:R-:W-:Y:S02]  /*4910*/  IMAD R89, R153.reuse, R159, R4 ;  /* 0x0000009f99597224 */ /* 0x048fe400078e0204 */
[CC--:B------:R-:W-:Y:S01]  /*4920*/  IMAD.WIDE.U32 R164, R153.reuse, R158.reuse, R164 ;  /* 0x0000009e99a47225 */ /* 0x0c0fe200078e00a4 */
[----:B------:R3:W-:Y:S03]  /*4930*/  @!P2 STG.E.U8 desc[UR36][R8.64+0x78], R5 ;  /* 0x000078050800a986 */ /* 0x0007e6000c101124 */
[----:B------:R-:W-:Y:S01]  /*4940*/  IMAD.WIDE.U32 R158, R153, R158, R20 ;  /* 0x0000009e999e7225 */ /* 0x000fe200078e0014 */
[----:B------:R-:W-:Y:S06]  /*4950*/  @P1 BRA `(.L_x_161) ;  /* 0x00000000000c1947 */ /* 0x000fec0003800000 */
[----:B--2---:R-:W3:Y:S02]  /*4960*/  LDG.E.U8 R157, desc[UR36][R166.64+0x79] ;  /* 0x00007924a69d7981 */ /* 0x004ee4000c1e1100 */
[----:B---3--:R-:W-:-:S05]  /*4970*/  PRMT R5, R157, 0x8880, RZ ;  /* 0x000088809d057816 */ /* 0x008fca00000000ff */
[----:B------:R-:W-:-:S07]  /*4980*/  IMAD R22, R5, R156, RZ ;  /* 0x0000009c05167224 */ /* 0x000fce00078e02ff */
.L_x_161:
[----:B------:R-:W-:Y:S05]  /*4990*/  BSYNC B1 ;  /* 0x0000000000017941 */ /* 0x000fea0003800000 */
.L_x_160:
[----:B------:R-:W-:Y:S01]  /*49a0*/  @!P1 IMAD R151, R151, R155, R22 ;  /* 0x0000009b97979224 */ /* 0x000fe200078e0216 */
[----:B------:R-:W-:Y:S01]  /*49b0*/  ISETP.GE.AND P2, PT, R0, 0x81, PT ;  /* 0x000000810000780c */ /* 0x000fe20003f46270 */
[----:B------:R-:W-:Y:S01]  /*49c0*/  BSSY B1, `(.L_x_162) ;  /* 0x000000c000017945 */ /* 0x000fe20003800000 */
[----:B------:R-:W-:Y:S02]  /*49d0*/  IADD3 R4, P5, R158, R12, RZ ;  /* 0x0000000c9e047210 */ /* 0x000fe40007fbe0ff */
[----:B------:R0:W-:Y:S01]  /*49e0*/  @!P1 STG.E.U8 desc[UR36][R8.64+0x79], R151 ;  /* 0x0000799708009986 */ /* 0x0001e2000c101124 */
[----:B------:R-:W-:Y:S02]  /*49f0*/  ISETP.LT.OR P1, PT, R3, 0x1, !P2 ;  /* 0x000000010300780c */ /* 0x000fe40005721670 */
[----:B---3--:R-:W-:Y:S02]  /*4a00*/  IADD3.X R5, R13, R159, R89, P5, !PT ;  /* 0x0000009f0d057210 */ /* 0x008fe40002ffe459 */
[----:B------:R-:W-:-:S02]  /*4a10*/  ISETP.GE.AND P0, PT, R0, 0x89, PT ;  /* 0x000000890000780c */ /* 0x000fc40003f06270 */
[----:B------:R-:W-:Y:S02]  /*4a20*/  IADD3 R12, P4, P3, R14, R12, R164 ;  /* 0x0000000c0e0c7210 */ /* 0x000fe40007b9e0a4 */
[----:B------:R-:W-:-:S05]  /*4a30*/  ISETP.LT.OR P5, PT, R3, 0x2, !P2 ;  /* 0x000000020300780c */ /* 0x000fca00057a1670 */
[----:B0-----:R-:W-:Y:S08]  /*4a40*/  @P1 BRA `(.L_x_163) ;  /* 0x00000000000c1947 */ /* 0x001ff00003800000 */
[----:B--2---:R-:W2:Y:S02]  /*4a50*/  LDG.E.U8 R157, desc[UR36][R4.64] ;  /* 0x00000024049d7981 */ /* 0x004ea4000c1e1100 */
[----:B--2---:R-:W-:-:S05]  /*4a60*/  PRMT R9, R157, 0x8880, RZ ;  /* 0x000088809d097816 */ /* 0x004fca00000000ff */
[----:B------:R-:W-:-:S07]  /*4a70*/  IMAD R22, R9, R156, RZ ;  /* 0x0000009c09167224 */ /* 0x000fce00078e02ff */
.L_x_163:
[----:B------:R-:W-:Y:S05]  /*4a80*/  BSYNC B1 ;  /* 0x0000000000017941 */ /* 0x000fea0003800000 */
.L_x_162:
[----:B------:R-:W-:Y:S01]  /*4a90*/  @!P1 IMAD R9, R24, R155, R22 ;  /* 0x0000009b18099224 */ /* 0x000fe200078e0216 */
[----:B------:R-:W-:Y:S01]  /*4aa0*/  BSSY B1, `(.L_x_164) ;  /* 0x0000007000017945 */ /* 0x000fe20003800000 */
[----:B------:R-:W-:-:S03]  /*4ab0*/  IMAD.IADD R164, R89, 0x1, R165 ;  /* 0x0000000159a47824 */ /* 0x000fc600078e02a5 */
[----:B------:R0:W-:Y:S01]  /*4ac0*/  @!P1 STG.E.U8 desc[UR36][R6.64], R9 ;  /* 0x0000000906009986 */ /* 0x0001e2000c101124 */
[----:B------:R-:W-:Y:S05]  /*4ad0*/  @P5 BRA `(.L_x_165) ;  /* 0x00000000000c5947 */ /* 0x000fea0003800000 */
[----:B--2---:R-:W0:Y:S02]  /*4ae0*/  LDG.E.U8 R157, desc[UR36][R4.64+0x1] ;  /* 0x00000124049d7981 */ /* 0x004e24000c1e1100 */
[----:B0-----:R-:W-:-:S05]  /*4af0*/  PRMT R9, R157, 0x8880, RZ ;  /* 0x000088809d097816 */ /* 0x001fca00000000ff */
[----:B------:R-:W-:-:S07]  /*4b00*/  IMAD R22, R9, R156, RZ ;  /* 0x0000009c09167224 */ /* 0x000fce00078e02ff */
.L_x_165:
[----:B------:R-:W-:Y:S05]  /*4b10*/  BSYNC B1 ;  /* 0x0000000000017941 */ /* 0x000fea0003800000 */
.L_x_164:
[----:B------:R-:W-:Y:S01]  /*4b20*/  ISETP.LT.OR P1, PT, R3, 0x1, !P0 ;  /* 0x000000010300780c */ /* 0x000fe20004721670 */
[----:B------:R-:W-:Y:S01]  /*4b30*/  @!P5 IMAD R25, R25, R155, R22 ;  /* 0x0000009b1919d224 */ /* 0x000fe200078e0216 */
[----:B------:R-:W-:Y:S01]  /*4b40*/  BSSY B1, `(.L_x_166) ;  /* 0x000000a000017945 */ /* 0x000fe20003800000 */
[----:B------:R-:W-:Y:S02]  /*4b50*/  IADD3.X R13, R21, R13, R164, P4, P3 ;  /* 0x0000000d150d7210 */ /* 0x000fe400027e64a4 */
[C---:B------:R-:W-:Y:S01]  /*4b60*/  ISETP.LT.OR P4, PT, R3.reuse, 0x2, !P0 ;  /* 0x000000020300780c */ /* 0x040fe20004781670 */
[----:B------:R3:W-:Y:S01]  /*4b70*/  @!P5 STG.E.U8 desc[UR36][R6.64+0x1], R25 ;  /* 0x000001190600d986 */ /* 0x0007e2000c101124 */
[C---:B------:R-:W-:Y:S02]  /*4b80*/  ISETP.LT.OR P5, PT, R3.reuse, 0x9, !P2 ;  /* 0x000000090300780c */ /* 0x040fe400057a1670 */
[----:B------:R-:W-:-:S04]  /*4b90*/  ISETP.LT.OR P3, PT, R3, 0xa, !P2 ;  /* 0x0000000a0300780c */ /* 0x000fc80005761670 */
[----:B------:R-:W-:Y:S09]  /*4ba0*/  @P1 BRA `(.L_x_167) ;  /* 0x00000000000c1947 */ /* 0x000ff20003800000 */
[----:B--2---:R-:W0:Y:S02]  /*4bb0*/  LDG.E.U8 R157, desc[UR36][R12.64] ;  /* 0x000000240c9d7981 */ /* 0x004e24000c1e1100 */
[----:B0-----:R-:W-:-:S05]  /*4bc0*/  PRMT R9, R157, 0x8880, RZ ;  /* 0x000088809d097816 */ /* 0x001fca00000000ff */
[----:B------:R-:W-:-:S07]  /*4bd0*/  IMAD R22, R9, R156, RZ ;  /* 0x0000009c09167224 */ /* 0x000fce00078e02ff */
.L_x_167:
[----:B------:R-:W-:Y:S05]  /*4be0*/  BSYNC B1 ;  /* 0x0000000000017941 */ /* 0x000fea0003800000 */
.L_x_166:
[----:B0-----:R-:W-:Y:S01]  /*4bf0*/  @!P1 IMAD R9, R26, R155, R22 ;  /* 0x0000009b1a099224 */ /* 0x001fe200078e0216 */
[----:B------:R-:W-:Y:S04]  /*4c00*/  BSSY B1, `(.L_x_168) ;  /* 0x0000006000017945 */ /* 0x000fe80003800000 */
[----:B------:R0:W-:Y:S01]  /*4c10*/  @!P1 STG.E.U8 desc[UR36][R10.64], R9 ;  /* 0x000000090a009986 */ /* 0x0001e2000c101124 */
[----:B------:R-:W-:Y:S05]  /*4c20*/  @P4 BRA `(.L_x_169) ;  /* 0x00000000000c4947 */ /* 0x000fea0003800000 */
[----:B--2---:R-:W0:Y:S02]  /*4c30*/  LDG.E.U8 R157, desc[UR36][R12.64+0x1] ;  /* 0x000001240c9d7981 */ /* 0x004e24000c1e1100 */
[----:B0-----:R-:W-:-:S05]  /*4c40*/  PRMT R9, R157, 0x8880, RZ ;  /* 0x000088809d097816 */ /* 0x001fca00000000ff */
[----:B------:R-:W-:-:S07]  /*4c50*/  IMAD R22, R9, R156, RZ ;  /* 0x0000009c09167224 */ /* 0x000fce00078e02ff */
.L_x_169:
[----:B------:R-:W-:Y:S05]  /*4c60*/  BSYNC B1 ;  /* 0x0000000000017941 */ /* 0x000fea0003800000 */
.L_x_168:
[----:B------:R-:W-:Y:S01]  /*4c70*/  @!P4 IMAD R27, R27, R155, R22 ;  /* 0x0000009b1b1bc224 */ /* 0x000fe200078e0216 */
[----:B------:R-:W-:Y:S04]  /*4c80*/  BSSY B1, `(.L_x_170) ;  /* 0x0000006000017945 */ /* 0x000fe80003800000 */
[----:B------:R0:W-:Y:S01]  /*4c90*/  @!P4 STG.E.U8 desc[UR36][R10.64+0x1], R27 ;  /* 0x0000011b0a00c986 */ /* 0x0001e2000c101124 */
[----:B------:R-:W-:Y:S05]  /*4ca0*/  @P5 BRA `(.L_x_171) ;  /* 0x00000000000c5947 */ /* 0x000fea0003800000 */
[----:B--2---:R-:W0:Y:S02]  /*4cb0*/  LDG.E.U8 R157, desc[UR36][R4.64+0x8] ;  /* 0x00000824049d7981 */ /* 0x004e24000c1e1100 */
[----:B0-----:R-:W-:-:S05]  /*4cc0*/  PRMT R9, R157, 0x8880, RZ ;  /* 0x000088809d097816 */ /* 0x001fca00000000ff */
[----:B------:R-:W-:-:S07]  /*4cd0*/  IMAD R22, R9, R156, RZ ;  /* 0x0000009c09167224 */ /* 0x000fce00078e02ff */
.L_x_171:
[----:B------:R-:W-:Y:S05]  /*4ce0*/  BSYNC B1 ;  /* 0x0000000000017941 */ /* 0x000fea0003800000 */
.L_x_170:
[----:B0-----:R-:W-:Y:S01]  /*4cf0*/  @!P5 IMAD R9, R28, R155, R22 ;  /* 0x0000009b1c09d224 */ /* 0x001fe200078e0216 */
[----:B------:R-:W-:Y:S04]  /*4d00*/  BSSY B1, `(.L_x_172) ;  /* 0x0000006000017945 */ /* 0x000fe80003800000 */
[----:B------:R0:W-:Y:S01]  /*4d10*/  @!P5 STG.E.U8 desc[UR36][R6.64+0x8], R9 ;  /* 0x000008090600d986 */ /* 0x0001e2000c101124 */
[----:B------:R-:W-:Y:S05]  /*4d20*/  @P3 BRA `(.L_x_173) ;  /* 0x00000000000c3947 */ /* 0x000fea0003800000 */
[----:B--2---:R-:W0:Y:S02]  /*4d30*/  LDG.E.U8 R157, desc[UR36][R4.64+0x9] ;  /* 0x00000924049d7981 */ /* 0x004e24000c1e1100 */
[----:B0-----:R-:W-:-:S05]  /*4d40*/  PRMT R9, R157, 0x8880, RZ ;  /* 0x000088809d097816 */ /* 0x001fca00000000ff */
[----:B------:R-:W-:-:S07]  /*4d50*/  IMAD R22, R9, R156, RZ ;  /* 0x0000009c09167224 */ /* 0x000fce00078e02ff */
.L_x_173:
[----:B------:R-:W-:Y:S05]  /*4d60*/  BSYNC B1 ;  /* 0x0000000000017941 */ /* 0x000fea0003800000 */
.L_x_172:
[----:B------:R-:W-:Y:S01]  /*4d70*/  ISETP.LT.OR P5, PT, R3, 0x9, !P0 ;  /* 0x000000090300780c */ /* 0x000fe200047a1670 */
[----:B------:R-:W-:Y:S01]  /*4d80*/  @!P3 IMAD R29, R29, R155, R22 ;  /* 0x0000009b1d1db224 */ /* 0x000fe200078e0216 */
[----:B------:R-:W-:Y:S01]  /*4d90*/  BSSY B1, `(.L_x_174) ;  /* 0x0000009000017945 */ /* 0x000fe20003800000 */
[C---:B------:R-:W-:Y:S02]  /*4da0*/  ISETP.LT.OR P4, PT, R3.reuse, 0xa, !P0 ;  /* 0x0000000a0300780c */ /* 0x040fe40004781670 */
[C---:B------:R-:W-:Y:S01]  /*4db0*/  ISETP.LT.OR P1, PT, R3.reuse, 0x12, !P2 ;  /* 0x000000120300780c */ /* 0x040fe20005721670 */
[----:B------:R0:W-:Y:S01]  /*4dc0*/  @!P3 STG.E.U8 desc[UR36][R6.64+0x9], R29 ;  /* 0x0000091d0600b986 */ /* 0x0001e2000c101124 */
[----:B------:R-:W-:-:S06]  /*4dd0*/  ISETP.LT.OR P3, PT, R3, 0x11, !P2 ;  /* 0x000000110300780c */ /* 0x000fcc0005761670 */
[----:B------:R-:W-:Y:S07]  /*4de0*/  @P5 BRA `(.L_x_175) ;  /* 0x00000000000c5947 */ /* 0x000fee0003800000 */
[----:B--2---:R-:W0:Y:S02]  /*4df0*/  LDG.E.U8 R157, desc[UR36][R12.64+0x8] ;  /* 0x000008240c9d7981 */ /* 0x004e24000c1e1100 */
[----:B0-----:R-:W-:-:S05]  /*4e00*/  PRMT R9, R157, 0x8880, RZ ;  /* 0x000088809d097816 */ /* 0x001fca00000000ff */
[----:B------:R-:W-:-:S07]  /*4e10*/  IMAD R22, R9, R156, RZ ;  /* 0x0000009c09167224 */ /* 0x000fce00078e02ff */
.L_x_175:
[----:B------:R-:W-:Y:S05]  /*4e20*/  BSYNC B1 ;  /* 0x0000000000017941 */ /* 0x000fea0003800000 */
.L_x_174:
[----:B0-----:R-:W-:Y:S01]  /*4e30*/  @!P5 IMAD R9, R30, R155, R22 ;  /* 0x0000009b1e09d224 */ /* 0x001fe200078e0216 */
[----:B------:R-:W-:Y:S04]  /*4e40*/  BSSY B1, `(.L_x_176) ;  /* 0x0000006000017945 */ /* 0x000fe80003800000 */
[----:B------:R0:W-:Y:S01]  /*4e50*/  @!P5 STG.E.U8 desc[UR36][R10.64+0x8], R9 ;  /* 0x000008090a00d986 */ /* 0x0001e2000c101124 */
[----:B------:R-:W-:Y:S05]  /*4e60*/  @P4 BRA `(.L_x_177) ;  /* 0x00000000000c4947 */ /* 0x000fea0003800000 */
[----:B--2---:R-:W0:Y:S02]  /*4e70*/  LDG.E.U8 R157, desc[UR36][R12.64+0x9] ;  /* 0x000009240c9d7981 */ /* 0x004e24000c1e1100 */
[----:B0-----:R-:W-:-:S05]  /*4e80*/  PRMT R9, R157, 0x8880, RZ ;  /* 0x000088809d097816 */ /* 0x001fca00000000ff */
[----:B------:R-:W-:-:S07]  /*4e90*/  IMAD R22, R9, R156, RZ ;  /* 0x0000009c09167224 */ /* 0x000fce00078e02ff */
.L_x_177:
[----:B------:R-:W-:Y:S05]  /*4ea0*/  BSYNC B1 ;  /* 0x0000000000017941 */ /* 0x000fea0003800000 */
.L_x_176:
[----:B------:R-:W-:Y:S01]  /*4eb0*/  @!P4 IMAD R31, R31, R155, R22 ;  /* 0x0000009b1f1fc224 */ /* 0x000fe200078e0216 */
[----:B------:R-:W-:Y:S04]  /*4ec0*/  BSSY B1, `(.L_x_178) ;  /* 0x0000006000017945 */ /* 0x000fe80003800000 */
[----:B------:R0:W-:Y:S01]  /*4ed0*/  @!P4 STG.E.U8 desc[UR36][R10.64+0x9], R31 ;  /* 0x0000091f0a00c986 */ /* 0x0001e2000c101124 */
[----:B------:R-:W-:Y:S05]  /*4ee0*/  @P3 BRA `(.L_x_179) ;  /* 0x00000000000c3947 */ /* 0x000fea0003800000 */
[----:B--2---:R-:W0:Y:S02]  /*4ef0*/  LDG.E.U8 R157, desc[UR36][R4.64+0x10] ;  /* 0x00001024049d7981 */ /* 0x004e24000c1e1100 */
[----:B0-----:R-:W-:-:S05]  /*4f00*/  PRMT R9, R157, 0x8880, RZ ;  /* 0x000088809d097816 */ /* 0x001fca00000000ff */
[----:B------:R-:W-:-:S07]  /*4f10*/  IMAD R22, R9, R156, RZ ;  /* 0x0000009c09167224 */ /* 0x000fce00078e02ff */
.L_x_179:
[----:B------:R-:W-:Y:S05]  /*4f20*/  BSYNC B1 ;  /* 0x0000000000017941 */ /* 0x000fea0003800000 */
.L_x_178:
[----:B0-----:R-:W-:Y:S01]  /*4f30*/  @!P3 IMAD R9, R32, R155, R22 ;  /* 0x0000009b2009b224 */ /* 0x001fe200078e0216 */
[----:B------:R-:W-:Y:S04]  /*4f40*/  BSSY B1, `(.L_x_180) ;  /* 0x0000006000017945 */ /* 0x000fe80003800000 */
[----:B------:R0:W-:Y:S01]  /*4f50*/  @!P3 STG.E.U8 desc[UR36][R6.64+0x10], R9 ;  /* 0x000010090600b986 */ /* 0x0001e2000c101124 */
[----:B------:R-:W-:Y:S05]  /*4f60*/  @P1 BRA `(.L_x_181) ;  /* 0x00000000000c1947 */ /* 0x000fea0003800000 */
[----:B--2---:R-:W0:Y:S02]  /*4f70*/  LDG.E.U8 R157, desc[UR36][R4.64+0x11] ;  /* 0x00001124049d7981 */ /* 0x004e24000c1e1100 */
[----:B0-----:R-:W-:-:S05]  /*4f80*/  PRMT R9, R157, 0x8880, RZ ;  /* 0x000088809d097816 */ /* 0x001fca00000000ff */
[----:B------:R-:W-:-:S07]  /*4f90*/  IMAD R22, R9, R156, RZ ;  /* 0x0000009c09167224 */ /* 0x000fce00078e02ff */
.L_x_181:
[----:B------:R-:W-:Y:S05]  /*4fa0*/  BSYNC B1 ;  /* 0x0000000000017941 */ /* 0x000fea0003800000 */
.L_x_180:
        /* <DEDUP_REMOVED lines=11> */
.L_x_183:
[----:B------:R-:W-:Y:S05]  /*5060*/  BSYNC B1 ;  /* 0x0000000000017941 */ /* 0x000fea0003800000 */
.L_x_182:
[----:B0-----:R-:W-:Y:S01]  /*5070*/  @!P4 IMAD R9, R34, R155, R22 ;  /* 0x0000009b2209c224 */ /* 0x001fe200078e0216 */
[----:B------:R-:W-:Y:S04]  /*5080*/  BSSY B1, `(.L_x_184) ;  /* 0x0000006000017945 */ /* 0x000fe80003800000 */
[----:B------:R0:W-:Y:S01]  /*5090*/  @!P4 STG.E.U8 desc[UR36][R10.64+0x10], R9 ;  /* 0x000010090a00c986 */ /* 0x0001e2000c101124 */
[----:B------:R-:W-:Y:S05]  /*50a0*/  @P3 BRA `(.L_x_185) ;  /* 0x00000000000c3947 */ /* 0x000fea0003800000 */
[----:B--2---:R-:W0:Y:S02]  /*50b0*/  LDG.E.U8 R157, desc[UR36][R12.64+0x11] ;  /* 0x000011240c9d7981 */ /* 0x004e24000c1e1100 */
[----:B0-----:R-:W-:-:S05]  /*50c0*/  PRMT R9, R157, 0x8880, RZ ;  /* 0x000088809d097816 */ /* 0x001fca00000000ff */
[----:B------:R-:W-:-:S07]  /*50d0*/  IMAD R22, R9, R156, RZ ;  /* 0x0000009c09167224 */ /* 0x000fce00078e02ff */
.L_x_185:
[----:B------:R-:W-:Y:S05]  /*50e0*/  BSYNC B1 ;  /* 0x0000000000017941 */ /* 0x000fea0003800000 */
.L_x_184:
[----:B------:R-:W-:Y:S01]  /*50f0*/  @!P3 IMAD R35, R35, R155, R22 ;  /* 0x0000009b2323b224 */ /* 0x000fe200078e0216 */
[----:B------:R-:W-:Y:S04]  /*5100*/  BSSY B1, `(.L_x_186) ;  /* 0x0000006000017945 */ /* 0x000fe80003800000 */
[----:B------:R0:W-:Y:S01]  /*5110*/  @!P3 STG.E.U8 desc[UR36][R10.64+0x11], R35 ;  /* 0x000011230a00b986 */ /* 0x0001e2000c101124 */
[----:B------:R-:W-:Y:S05]  /*5120*/  @P5 BRA `(.L_x_187) ;  /* 0x00000000000c5947 */ /* 0x000fea0003800000 */
[----:B--2---:R-:W0:Y:S02]  /*5130*/  LDG.E.U8 R157, desc[UR36][R4.64+0x18] ;  /* 0x00001824049d7981 */ /* 0x004e24000c1e1100 */
[----:B0-----:R-:W-:-:S05]  /*5140*/  PRMT R9, R157, 0x8880, RZ ;  /* 0x000088809d097816 */ /* 0x001fca00000000ff */
[----:B------:R-:W-:-:S07]  /*5150*/  IMAD R22, R9, R156, RZ ;  /* 0x0000009c09167224 */ /* 0x000fce00078e02ff */
.L_x_187:
[----:B------:R-:W-:Y:S05]  /*5160*/  BSYNC B1 ;  /* 0x0000000000017941 */ /* 0x000fea0003800000 */
.L_x_186:
[----:B0-----:R-:W-:Y:S01]  /*5170*/  @!P5 IMAD R9, R36, R155, R22 ;  /* 0x0000009b2409d224 */ /* 0x001fe200078e0216 */
[----:B------:R-:W-:Y:S04]  /*5180*/  BSSY B1, `(.L_x_188) ;  /* 0x0000006000017945 */ /* 0x000fe80003800000 */
[----:B------:R0:W-:Y:S01]  /*5190*/  @!P5 STG.E.U8 desc[UR36][R6.64+0x18], R9 ;  /* 0x000018090600d986 */ /* 0x0001e2000c101124 */
[----:B------:R-:W-:Y:S05]  /*51a0*/  @P1 BRA `(.L_x_189) ;  /* 0x00000000000c1947 */ /* 0x000fea0003800000 */
[----:B--2---:R-:W0:Y:S02]  /*51b0*/  LDG.E.U8 R157, desc[UR36][R4.64+0x19] ;  /* 0x00001924049d7981 */ /* 0x004e24000c1e1100 */
[----:B0-----:R-:W-:-:S05]  /*51c0*/  PRMT R9, R157, 0x8880, RZ ;  /* 0x000088809d097816 */ /* 0x001fca00000000ff */
[----:B------:R-:W-:-:S07]  /*51d0*/  IMAD R22, R9, R156, RZ ;  /* 0x0000009c09167224 */ /* 0x000fce00078e02ff */
.L_x_189:
[----:B------:R-:W-:Y:S05]  /*51e0*/  BSYNC B1 ;  /* 0x0000000000017941 */ /* 0x000fea0003800000 */
.L_x_188:
        /* <DEDUP_REMOVED lines=11> */
.L_x_191:
[----:B------:R-:W-:Y:S05]  /*52a0*/  BSYNC B1 ;  /* 0x0000000000017941 */ /* 0x000fea0003800000 */
.L_x_190:
[----:B0-----:R-:W-:Y:S01]  /*52b0*/  @!P4 IMAD R9, R38, R155, R22 ;  /* 0x0000009b2609c224 */ /* 0x001fe200078e0216 */
[----:B------:R-:W-:Y:S04]  /*52c0*/  BSSY B1, `(.L_x_192) ;  /* 0x0000006000017945 */ /* 0x000fe80003800000 */
[----:B------:R0:W-:Y:S01]  /*52d0*/  @!P4 STG.E.U8 desc[UR36][R10.64+0x18], R9 ;  /* 0x000018090a00c986 */ /* 0x0001e2000c101124 */
[----:B------:R-:W-:Y:S05]  /*52e0*/  @P3 BRA `(.L_x_193) ;  /* 0x00000000000c3947 */ /* 0x000fea0003800000 */
[----:B--2---:R-:W0:Y:S02]  /*52f0*/  LDG.E.U8 R157, desc[UR36][R12.64+0x19] ;  /* 0x000019240c9d7981 */ /* 0x004e24000c1e1100 */
[----:B0-----:R-:W-:-:S05]  /*5300*/  PRMT R9, R157, 0x8880, RZ ;  /* 0x000088809d097816 */ /* 0x001fca00000000ff */
[----:B------:R-:W-:-:S07]  /*5310*/  IMAD R22, R9, R156, RZ ;  /* 0x0000009c09167224 */ /* 0x000fce00078e02ff */
.L_x_193:
[----:B------:R-:W-:Y:S05]  /*5320*/  BSYNC B1 ;  /* 0x0000000000017941 */ /* 0x000fea0003800000 */
.L_x_192:
[----:B------:R-:W-:Y:S01]  /*5330*/  @!P3 IMAD R39, R39, R155, R22 ;  /* 0x0000009b2727b224 */ /* 0x000fe200078e0216 */
[----:B------:R-:W-:Y:S04]  /*5340*/  BSSY B1, `(.L_x_194) ;  /* 0x0000006000017945 */ /* 0x000fe80003800000 */
[----:B------:R0:W-:Y:S01]  /*5350*/  @!P3 STG.E.U8 desc[UR36][R10.64+0x19], R39 ;  /* 0x000019270a00b986 */ /* 0x0001e2000c101124 */
[----:B------:R-:W-:Y:S05]  /*5360*/  @P5 BRA `(.L_x_195) ;  /* 0x00000000000c5947 */ /* 0x000fea0003800000 */
[----:B--2---:R-:W0:Y:S02]  /*5370*/  LDG.E.U8 R157, desc[UR36][R4.64+0x20] ;  /* 0x00002024049d7981 */ /* 0x004e24000c1e1100 */
[----:B0-----:R-:W-:-:S05]  /*5380*/  PRMT R9, R157, 0x8880, RZ ;  /* 0x000088809d097816 */ /* 0x001fca00000000ff */
[----:B------:R-:W-:-:S07]  /*5390*/  IMAD R22, R9, R156, RZ ;  /* 0x0000009c09167224 */ /* 0x000fce00078e02ff */
.L_x_195:
[----:B------:R-:W-:Y:S05]  /*53a0*/  BSYNC B1 ;  /* 0x0000000000017941 */ /* 0x000fea0003800000 */
.L_x_194:
[----:B0-----:R-:W-:Y:S01]  /*53b0*/  @!P5 IMAD R9, R40, R155, R22 ;  /* 0x0000009b2809d224 */ /* 0x001fe200078e0216 */
[----:B------:R-:W-:Y:S04]  /*53c0*/  BSSY B1, `(.L_x_196) ;  /* 0x0000006000017945 */ /* 0x000fe80003800000 */
[----:B------:R0:W-:Y:S01]  /*53d0*/  @!P5 STG.E.U8 desc[UR36][R6.64+0x20], R9 ;  /* 0x000020090600d986 */ /* 0x0001e2000c101124 */
[----:B------:R-:W-:Y:S05]  /*53e0*/  @P1 BRA `(.L_x_197) ;  /* 0x00000000000c1947 */ /* 0x000fea0003800000 */
[----:B--2---:R-:W0:Y:S02]  /*53f0*/  LDG.E.U8 R157, desc[UR36][R4.64+0x21] ;  /* 0x00002124049d7981 */ /* 0x004e24000c1e1100 */
[----:B0-----:R-:W-:-:S05]  /*5400*/  PRMT R9, R157, 0x8880, RZ ;  /* 0x000088809d097816 */ /* 0x001fca00000000ff */
[----:B------:R-:W-:-:S07]  /*5410*/  IMAD R22, R9, R156, RZ ;  /* 0x0000009c09167224 */ /* 0x000fce00078e02ff */
.L_x_197:
[----:B------:R-:W-:Y:S05]  /*5420*/  BSYNC B1 ;  /* 0x0000000000017941 */ /* 0x000fea0003800000 */
.L_x_196:
        /* <DEDUP_REMOVED lines=11> */
.L_x_199:
[----:B------:R-:W-:Y:S05]  /*54e0*/  BSYNC B1 ;  /* 0x0000000000017941 */ /* 0x000fea0003800000 */
.L_x_198:
[----:B0-----:R-:W-:Y:S01]  /*54f0*/  @!P4 IMAD R9, R42, R155, R22 ;  /* 0x0000009b2a09c224 */ /* 0x001fe200078e0216 */
[----:B------:R-:W-:Y:S04]  /*5500*/  BSSY B1, `(.L_x_200) ;  /* 0x0000006000017945 */ /* 0x000fe80003800000 */
[----:B------:R0:W-:Y:S01]  /*5510*/  @!P4 STG.E.U8 desc[UR36][R10.64+0x20], R9 ;  /* 0x000020090a00c986 */ /* 0x0001e2000c101124 */
[----:B------:R-:W-:Y:S05]  /*5520*/  @P3 BRA `(.L_x_201) ;  /* 0x00000000000c3947 */ /* 0x000fea0003800000 */
[----:B--2---:R-:W0:Y:S02]  /*5530*/  LDG.E.U8 R157, desc[UR36][R12.64+0x21] ;  /* 0x000021240c9d7981 */ /* 0x004e24000c1e1100 */
[----:B0-----:R-:W-:-:S05]  /*5540*/  PRMT R9, R157, 0x8880, RZ ;  /* 0x000088809d097816 */ /* 0x001fca00000000ff */
[----:B------:R-:W-:-:S07]  /*5550*/  IMAD R22, R9, R156, RZ ;  /* 0x0000009c09167224 */ /* 0x000fce00078e02ff */
.L_x_201:
[----:B------:R-:W-:Y:S05]  /*5560*/  BSYNC B1 ;  /* 0x0000000000017941 */ /* 0x000fea0003800000 */
.L_x_200:
[----:B------:R-:W-:Y:S01]  /*5570*/  @!P3 IMAD R43, R43, R155, R22 ;  /* 0x0000009b2b2bb224 */ /* 0x000fe200078e0216 */
[----:B------:R-:W-:Y:S04]  /*5580*/  BSSY B1, `(.L_x_202) ;  /* 0x0000006000017945 */ /* 0x000fe80003800000 */
[----:B------:R0:W-:Y:S01]  /*5590*/  @!P3 STG.E.U8 desc[UR36][R10.64+0x21], R43 ;  /* 0x0000212b0a00b986 */ /* 0x0001e2000c101124 */
[----:B------:R-:W-:Y:S05]  /*55a0*/  @P5 BRA `(.L_x_203) ;  /* 0x00000000000c5947 */ /* 0x000fea0003800000 */
[----:B--2---:R-:W0:Y:S02]  /*55b0*/  LDG.E.U8 R157, desc[UR36][R4.64+0x28] ;  /* 0x00002824049d7981 */ /* 0x004e24000c1e1100 */
[----:B0-----:R-:W-:-:S05]  /*55c0*/  PRMT R9, R157, 0x8880, RZ ;  /* 0x000088809d097816 */ /* 0x001fca00000000ff */
[----:B------:R-:W-:-:S07]  /*55d0*/  IMAD R22, R9, R156, RZ ;  /* 0x0000009c09167224 */ /* 0x000fce00078e02ff */
.L_x_203:
[----:B------:R-:W-:Y:S05]  /*55e0*/  BSYNC B1 ;  /* 0x0000000000017941 */ /* 0x000fea0003800000 */
.L_x_202:
[----:B0-----:R-:W-:Y:S01]  /*55f0*/  @!P5 IMAD R9, R44, R155, R22 ;  /* 0x0000009b2c09d224 */ /* 0x001fe200078e0216 */
[----:B------:R-:W-:Y:S04]  /*5600*/  BSSY B1, `(.L_x_204) ;  /* 0x0000006000017945 */ /* 0x000fe80003800000 */
[----:B------:R0:W-:Y:S01]  /*5610*/  @!P5 STG.E.U8 desc[UR36][R6.64+0x28], R9 ;  /* 0x000028090600d986 */ /* 0x0001e2000c101124 */
[----:B------:R-:W-:Y:S05]  /*5620*/  @P1 BRA `(.L_x_205) ;  /* 0x00000000000c1947 */ /* 0x000fea0003800000 */
[----:B--2---:R-:W0:Y:S02]  /*5630*/  LDG.E.U8 R157, desc[UR36][R4.64+0x29] ;  /* 0x00002924049d7981 */ /* 0x004e24000c1e1100 */
[----:B0-----:R-:W-:-:S05]  /*5640*/  PRMT R9, R157, 0x8880, RZ ;  /* 0x000088809d097816 */ /* 0x001fca00000000ff */
[----:B------:R-:W-:-:S07]  /*5650*/  IMAD R22, R9, R156, RZ ;  /* 0x0000009c09167224 */ /* 0x000fce00078e02ff */
.L_x_205:
[----:B------:R-:W-:Y:S05]  /*5660*/  BSYNC B1 ;  /* 0x0000000000017941 */ /* 0x000fea0003800000 */
.L_x_204:
        /* <DEDUP_REMOVED lines=11> */
.L_x_207:
[----:B------:R-:W-:Y:S05]  /*5720*/  BSYNC B1 ;  /* 0x0000000000017941 */ /* 0x000fea0003800000 */
.L_x_206:
[----:B0-----:R-:W-:Y:S01]  /*5730*/  @!P4 IMAD R9, R46, R155, R22 ;  /* 0x0000009b2e09c224 */ /* 0x001fe200078e0216 */
[----:B------:R-:W-:Y:S04]  /*5740*/  BSSY B1, `(.L_x_208) ;  /* 0x0000006000017945 */ /* 0x000fe80003800000 */
[----:B------:R0:W-:Y:S01]  /*5750*/  @!P4 STG.E.U8 desc[UR36][R10.64+0x28], R9 ;  /* 0x000028090a00c986 */ /* 0x0001e2000c101124 */
[----:B------:R-:W-:Y:S05]  /*5760*/  @P3 BRA `(.L_x_209) ;  /* 0x00000000000c3947 */ /* 0x000fea0003800000 */
[----:B--2---:R-:W0:Y:S02]  /*5770*/  LDG.E.U8 R157, desc[UR36][R12.64+0x29] ;  /* 0x000029240c9d7981 */ /* 0x004e24000c1e1100 */
[----:B0-----:R-:W-:-:S05]  /*5780*/  PRMT R9, R157, 0x8880, RZ ;  /* 0x000088809d097816 */ /* 0x001fca00000000ff */
[----:B------:R-:W-:-:S07]  /*5790*/  IMAD R22, R9, R156, RZ ;  /* 0x0000009c09167224 */ /* 0x000fce00078e02ff */
.L_x_209:
[----:B------:R-:W-:Y:S05]  /*57a0*/  BSYNC B1 ;  /* 0x0000000000017941 */ /* 0x000fea0003800000 */
.L_x_208:
[----:B------:R-:W-:Y:S01]  /*57b0*/  @!P3 IMAD R47, R47, R155, R22 ;  /* 0x0000009b2f2fb224 */ /* 0x000fe200078e0216 */
[----:B------:R-:W-:Y:S04]  /*57c0*/  BSSY B1, `(.L_x_210) ;  /* 0x0000006000017945 */ /* 0x000fe80003800000 */
[----:B------:R0:W-:Y:S01]  /*57d0*/  @!P3 STG.E.U8 desc[UR36][R10.64+0x29], R47 ;  /* 0x0000292f0a00b986 */ /* 0x0001e2000c101124 */
[----:B------:R-:W-:Y:S05]  /*57e0*/  @P5 BRA `(.L_x_211) ;  /* 0x00000000000c5947 */ /* 0x000fea0003800000 */
[----:B--2---:R-:W0:Y:S02]  /*57f0*/  LDG.E.U8 R157, desc[UR36][R4.64+0x30] ;  /* 0x00003024049d7981 */ /* 0x004e24000c1e1100 */
[----:B0-----:R-:W-:-:S05]  /*5800*/  PRMT R9, R157, 0x8880, RZ ;  /* 0x000088809d097816 */ /* 0x001fca00000000ff */
[----:B------:R-:W-:-:S07]  /*5810*/  IMAD R22, R9, R156, RZ ;  /* 0x0000009c09167224 */ /* 0x000fce00078e02ff */
.L_x_211:
[----:B------:R-:W-:Y:S05]  /*5820*/  BSYNC B1 ;  /* 0x0000000000017941 */ /* 0x000fea0003800000 */
.L_x_210:
[----:B0-----:R-:W-:Y:S01]  /*5830*/  @!P5 IMAD R9, R48, R155, R22 ;  /* 0x0000009b3009d224 */ /* 0x001fe200078e0216 */
[----:B------:R-:W-:Y:S04]  /*5840*/  BSSY B1, `(.L_x_212) ;  /* 0x0000006000017945 */ /* 0x000fe80003800000 */
[----:B------:R0:W-:Y:S01]  /*5850*/  @!P5 STG.E.U8 desc[UR36][R6.64+0x30], R9 ;  /* 0x000030090600d986 */ /* 0x0001e2000c101124 */
[----:B------:R-:W-:Y:S05]  /*5860*/  @P1 BRA `(.L_x_213) ;  /* 0x00000000000c1947 */ /* 0x000fea0003800000 */
[----:B--2---:R-:W0:Y:S02]  /*5870*/  LDG.E.U8 R157, desc[UR36][R4.64+0x31] ;  /* 0x00003124049d7981 */ /* 0x004e24000c1e1100 */
[----:B0-----:R-:W-:-:S05]  /*5880*/  PRMT R9, R157, 0x8880, RZ ;  /* 0x000088809d097816 */ /* 0x001fca00000000ff */
[----:B------:R-:W-:-:S07]  /*5890*/  IMAD R22, R9, R156, RZ ;  /* 0x0000009c09167224 */ /* 0x000fce00078e02ff */
.L_x_213:
[----:B------:R-:W-:Y:S05]  /*58a0*/  BSYNC B1 ;  /* 0x0000000000017941 */ /* 0x000fea0003800000 */
.L_x_212:
        /* <DEDUP_REMOVED lines=11> */
.L_x_215:
[----:B------:R-:W-:Y:S05]  /*5960*/  BSYNC B1 ;  /* 0x0000000000017941 */ /* 0x000fea0003800000 */
.L_x_214:
[----:B0-----:R-:W-:Y:S01]  /*5970*/  @!P4 IMAD R9, R50, R155, R22 ;  /* 0x0000009b3209c224 */ /* 0x001fe200078e0216 */
[----:B------:R-:W-:Y:S04]  /*5980*/  BSSY B1, `(.L_x_216) ;  /* 0x0000006000017945 */ /* 0x000fe80003800000 */
[----:B------:R0:W-:Y:S01]  /*5990*/  @!P4 STG.E.U8 desc[UR36][R10.64+0x30], R9 ;  /* 0x000030090a00c986 */ /* 0x0001e2000c101124 */
[----:B------:R-:W-:Y:S05]  /*59a0*/  @P3 BRA `(.L_x_217) ;  /* 0x00000000000c3947 */ /* 0x000fea0003800000 */
[----:B--2---:R-:W0:Y:S02]  /*59b0*/  LDG.E.U8 R157, desc[UR36][R12.64+0x31] ;  /* 0x000031240c9d7981 */ /* 0x004e24000c1e1100 */
[----:B0-----:R-:W-:-:S05]  /*59c0*/  PRMT R9, R157, 0x8880, RZ ;  /* 0x000088809d097816 */ /* 0x001fca00000000ff */
[----:B------:R-:W-:-:S07]  /*59d0*/  IMAD R22, R9, R156, RZ ;  /* 0x0000009c09167224 */ /* 0x000fce00078e02ff */
.L_x_217:
[----:B------:R-:W-:Y:S05]  /*59e0*/  BSYNC B1 ;  /* 0x0000000000017941 */ /* 0x000fea0003800000 */
.L_x_216:
[----:B------:R-:W-:Y:S01]  /*59f0*/  @!P3 IMAD R51, R51, R155, R22 ;  /* 0x0000009b3333b224 */ /* 0x000fe200078e0216 */
[----:B------:R-:W-:Y:S04]  /*5a00*/  BSSY B1, `(.L_x_218) ;  /* 0x0000006000017945 */ /* 0x000fe80003800000 */
[----:B------:R0:W-:Y:S01]  /*5a10*/  @!P3 STG.E.U8 desc[UR36][R10.64+0x31], R51 ;  /* 0x000031330a00b986 */ /* 0x0001e2000c101124 */
[----:B------:R-:W-:Y:S05]  /*5a20*/  @P5 BRA `(.L_x_219) ;  /* 0x00000000000c5947 */ /* 0x000fea0003800000 */
[----:B--2---:R-:W0:Y:S02]  /*5a30*/  LDG.E.U8 R157, desc[UR36][R4.64+0x38] ;  /* 0x00003824049d7981 */ /* 0x004e24000c1e1100 */
[----:B0-----:R-:W-:-:S05]  /*5a40*/  PRMT R9, R157, 0x8880, RZ ;  /* 0x000088809d097816 */ /* 0x001fca00000000ff */
[----:B------:R-:W-:-:S07]  /*5a50*/  IMAD R22, R9, R156, RZ ;  /* 0x0000009c09167224 */ /* 0x000fce00078e02ff */
.L_x_219:
[----:B------:R-:W-:Y:S05]  /*5a60*/  BSYNC B1 ;  /* 0x0000000000017941 */ /* 0x000fea0003800000 */
.L_x_218:
[----:B0-----:R-:W-:Y:S01]  /*5a70*/  @!P5 IMAD R9, R52, R155, R22 ;  /* 0x0000009b3409d224 */ /* 0x001fe200078e0216 */
[----:B------:R-:W-:Y:S04]  /*5a80*/  BSSY B1, `(.L_x_220) ;  /* 0x0000006000017945 */ /* 0x000fe80003800000 */
[----:B------:R0:W-:Y:S01]  /*5a90*/  @!P5 STG.E.U8 desc[UR36][R6.64+0x38], R9 ;  /* 0x000038090600d986 */ /* 0x0001e2000c101124 */
[----:B------:R-:W-:Y:S05]  /*5aa0*/  @P1 BRA `(.L_x_221) ;  /* 0x00000000000c1947 */ /* 0x000fea0003800000 */
[----:B--2---:R-:W0:Y:S02]  /*5ab0*/  LDG.E.U8 R157, desc[UR36][R4.64+0x39] ;  /* 0x00003924049d7981 */ /* 0x004e24000c1e1100 */
[----:B0-----:R-:W-:-:S05]  /*5ac0*/  PRMT R9, R157, 0x8880, RZ ;  /* 0x000088809d097816 */ /* 0x001fca00000000ff */
[----:B------:R-:W-:-:S07]  /*5ad0*/  IMAD R22, R9, R156, RZ ;  /* 0x0000009c09167224 */ /* 0x000fce00078e02ff */
.L_x_221:
[----:B------:R-:W-:Y:S05]  /*5ae0*/  BSYNC B1 ;  /* 0x0000000000017941 */ /* 0x000fea0003800000 */
.L_x_220:
        /* <DEDUP_REMOVED lines=11> */
.L_x_223:
[----:B------:R-:W-:Y:S05]  /*5ba0*/  BSYNC B1 ;  /* 0x0000000000017941 */ /* 0x000fea0003800000 */
.L_x_222:
[----:B0-----:R-:W-:Y:S01]  /*5bb0*/  @!P4 IMAD R9, R54, R155, R22 ;  /* 0x0000009b3609c224 */ /* 0x001fe200078e0216 */
[----:B------:R-:W-:Y:S04]  /*5bc0*/  BSSY B1, `(.L_x_224) ;  /* 0x0000006000017945 */ /* 0x000fe80003800000 */
[----:B------:R0:W-:Y:S01]  /*5bd0*/  @!P4 STG.E.U8 desc[UR36][R10.64+0x38], R9 ;  /* 0x000038090a00c986 */ /* 0x0001e2000c101124 */
[----:B------:R-:W-:Y:S05]  /*5be0*/  @P3 BRA `(.L_x_225) ;  /* 0x00000000000c3947 */ /* 0x000fea0003800000 */
[----:B--2---:R-:W0:Y:S02]  /*5bf0*/  LDG.E.U8 R157, desc[UR36][R12.64+0x39] ;  /* 0x000039240c9d7981 */ /* 0x004e24000c1e1100 */
[----:B0-----:R-:W-:-:S05]  /*5c00*/  PRMT R9, R157, 0x8880, RZ ;  /* 0x000088809d097816 */ /* 0x001fca00000000ff */
[----:B------:R-:W-:-:S07]  /*5c10*/  IMAD R22, R9, R156, RZ ;  /* 0x0000009c09167224 */ /* 0x000fce00078e02ff */
.L_x_225:
[----:B------:R-:W-:Y:S05]  /*5c20*/  BSYNC B1 ;  /* 0x0000000000017941 */ /* 0x000fea0003800000 */
.L_x_224:
[----:B------:R-:W-:Y:S01]  /*5c30*/  @!P3 IMAD R55, R55, R155, R22 ;  /* 0x0000009b3737b224 */ /* 0x000fe200078e0216 */
[----:B------:R-:W-:Y:S04]  /*5c40*/  BSSY B1, `(.L_x_226) ;  /* 0x0000006000017945 */ /* 0x000fe80003800000 */
[----:B------:R0:W-:Y:S01]  /*5c50*/  @!P3 STG.E.U8 desc[UR36][R10.64+0x39], R55 ;  /* 0x000039370a00b986 */ /* 0x0001e2000c101124 */
[----:B------:R-:W-:Y:S05]  /*5c60*/  @P5 BRA `(.L_x_227) ;  /* 0x00000000000c5947 */ /* 0x000fea0003800000 */
[----:B--2---:R-:W0:Y:S02]  /*5c70*/  LDG.E.U8 R157, desc[UR36][R4.64+0x40] ;  /* 0x00004024049d7981 */ /* 0x004e24000c1e1100 */
[----:B0-----:R-:W-:-:S05]  /*5c80*/  PRMT R9, R157, 0x8880, RZ ;  /* 0x000088809d097816 */ /* 0x001fca00000000ff */
[----:B------:R-:W-:-:S07]  /*5c90*/  IMAD R22, R9, R156, RZ ;  /* 0x0000009c09167224 */ /* 0x000fce00078e02ff */
.L_x_227:
[----:B------:R-:W-:Y:S05]  /*5ca0*/  BSYNC B1 ;  /* 0x0000000000017941 */ /* 0x000fea0003800000 */
.L_x_226:
[----:B0-----:R-:W-:Y:S01]  /*5cb0*/  @!P5 IMAD R9, R56, R155, R22 ;  /* 0x0000009b3809d224 */ /* 0x001fe200078e0216 */
[----:B------:R-:W-:Y:S04]  /*5cc0*/  BSSY B1, `(.L_x_228) ;  /* 0x0000006000017945 */ /* 0x000fe80003800000 */
[----:B------:R0:W-:Y:S01]  /*5cd0*/  @!P5 STG.E.U8 desc[UR36][R6.64+0x40], R9 ;  /* 0x000040090600d986 */ /* 0x0001e2000c101124 */
[----:B------:R-:W-:Y:S05]  /*5ce0*/  @P1 BRA `(.L_x_229) ;  /* 0x00000000000c1947 */ /* 0x000fea0003800000 */
[----:B--2---:R-:W0:Y:S02]  /*5cf0*/  LDG.E.U8 R157, desc[UR36][R4.64+0x41] ;  /* 0x00004124049d7981 */ /* 0x004e24000c1e1100 */
[----:B0-----:R-:W-:-:S05]  /*5d00*/  PRMT R9, R157, 0x8880, RZ ;  /* 0x000088809d097816 */ /* 0x001fca00000000ff */
[----:B------:R-:W-:-:S07]  /*5d10*/  IMAD R22, R9, R156, RZ ;  /* 0x0000009c09167224 */ /* 0x000fce00078e02ff */
.L_x_229:
[----:B------:R-:W-:Y:S05]  /*5d20*/  BSYNC B1 ;  /* 0x0000000000017941 */ /* 0x000fea0003800000 */
.L_x_228:
        /* <DEDUP_REMOVED lines=11> */
.L_x_231:
[----:B------:R-:W-:Y:S05]  /*5de0*/  BSYNC B1 ;  /* 0x0000000000017941 */ /* 0x000fea0003800000 */
.L_x_230:
[----:B0-----:R-:W-:Y:S01]  /*5df0*/  @!P4 IMAD R9, R58, R155, R22 ;  /* 0x0000009b3a09c224 */ /* 0x001fe200078e0216 */
[----:B------:R-:W-:Y:S04]  /*5e00*/  BSSY B1, `(.L_x_232) ;  /* 0x0000006000017945 */ /* 0x000fe80003800000 */
[----:B------:R0:W-:Y:S01]  /*5e10*/  @!P4 STG.E.U8 desc[UR36][R10.64+0x40], R9 ;  /* 0x000040090a00c986 */ /* 0x0001e2000c101124 */
[----:B------:R-:W-:Y:S05]  /*5e20*/  @P3 BRA `(.L_x_233) ;  /* 0x00000000000c3947 */ /* 0x000fea0003800000 */
[----:B--2---:R-:W0:Y:S02]  /*5e30*/  LDG.E.U8 R157, desc[UR36][R12.64+0x41] ;  /* 0x000041240c9d7981 */ /* 0x004e24000c1e1100 */
[----:B0-----:R-:W-:-:S05]  /*5e40*/  PRMT R9, R157, 0x8880, RZ ;  /* 0x000088809d097816 */ /* 0x001fca00000000ff */
[----:B------:R-:W-:-:S07]  /*5e50*/  IMAD R22, R9, R156, RZ ;  /* 0x0000009c09167224 */ /* 0x000fce00078e02ff */
.L_x_233:
[----:B------:R-:W-:Y:S05]  /*5e60*/  BSYNC B1 ;  /* 0x0000000000017941 */ /* 0x000fea0003800000 */
.L_x_232:
[----:B------:R-:W-:Y:S01]  /*5e70*/  @!P3 IMAD R59, R59, R155, R22 ;  /* 0x0000009b3b3bb224 */ /* 0x000fe200078e0216 */
[----:B------:R-:W-:Y:S04]  /*5e80*/  BSSY B1, `(.L_x_234) ;  /* 0x0000006000017945 */ /* 0x000fe80003800000 */
[----:B------:R0:W-:Y:S01]  /*5e90*/  @!P3 STG.E.U8 desc[UR36][R10.64+0x41], R59 ;  /* 0x0000413b0a00b986 */ /* 0x0001e2000c101124 */
[----:B------:R-:W-:Y:S05]  /*5ea0*/  @P5 BRA `(.L_x_235) ;  /* 0x00000000000c5947 */ /* 0x000fea0003800000 */
[----:B--2---:R-:W0:Y:S02]  /*5eb0*/  LDG.E.U8 R157, desc[UR36][R4.64+0x48] ;  /* 0x00004824049d7981 */ /* 0x004e24000c1e1100 */
[----:B0-----:R-:W-:-:S05]  /*5ec0*/  PRMT R9, R157, 0x8880, RZ ;  /* 0x000088809d097816 */ /* 0x001fca00000000ff */
[----:B------:R-:W-:-:S07]  /*5ed0*/  IMAD R22, R9, R156, RZ ;  /* 0x0000009c09167224 */ /* 0x000fce00078e02ff */
.L_x_235:
[----:B------:R-:W-:Y:S05]  /*5ee0*/  BSYNC B1 ;  /* 0x0000000000017941 */ /* 0x000fea0003800000 */
.L_x_234:
[----:B0-----:R-:W-:Y:S01]  /*5ef0*/  @!P5 IMAD R9, R60, R155, R22 ;  /* 0x0000009b3c09d224 */ /* 0x001fe200078e0216 */
[----:B------:R-:W-:Y:S04]  /*5f00*/  BSSY B1, `(.L_x_236) ;  /* 0x0000006000017945 */ /* 0x000fe80003800000 */
[----:B------:R0:W-:Y:S01]  /*5f10*/  @!P5 STG.E.U8 desc[UR36][R6.64+0x48], R9 ;  /* 0x000048090600d986 */ /* 0x0001e2000c101124 */
[----:B------:R-:W-:Y:S05]  /*5f20*/  @P1 BRA `(.L_x_237) ;  /* 0x00000000000c1947 */ /* 0x000fea0003800000 */
[----:B--2---:R-:W0:Y:S02]  /*5f30*/  LDG.E.U8 R157, desc[UR36][R4.64+0x49] ;  /* 0x00004924049d7981 */ /* 0x004e24000c1e1100 */
[----:B0-----:R-:W-:-:S05]  /*5f40*/  PRMT R9, R157, 0x8880, RZ ;  /* 0x000088809d097816 */ /* 0x001fca00000000ff */
[----:B------:R-:W-:-:S07]  /*5f50*/  IMAD R22, R9, R156, RZ ;  /* 0x0000009c09167224 */ /* 0x000fce00078e02ff */
.L_x_237:
[----:B------:R-:W-:Y:S05]  /*5f60*/  BSYNC B1 ;  /* 0x0000000000017941 */ /* 0x000fea0003800000 */
.L_x_236:
        /* <DEDUP_REMOVED lines=11> */
.L_x_239:
[----:B------:R-:W-:Y:S05]  /*6020*/  BSYNC B1 ;  /* 0x0000000000017941 */ /* 0x000fea0003800000 */
.L_x_238:
[----:B0-----:R-:W-:Y:S01]  /*6030*/  @!P4 IMAD R9, R62, R155, R22 ;  /* 0x0000009b3e09c224 */ /* 0x001fe200078e0216 */
[----:B------:R-:W-:Y:S04]  /*6040*/  BSSY B1, `(.L_x_240) ;  /* 0x0000006000017945 */ /* 0x000fe80003800000 */
[----:B------:R0:W-:Y:S01]  /*6050*/  @!P4 STG.E.U8 desc[UR36][R10.64+0x48], R9 ;  /* 0x000048090a00c986 */ /* 0x0001e2000c101124 */
[----:B------:R-:W-:Y:S05]  /*6060*/  @P3 BRA `(.L_x_241) ;  /* 0x00000000000c3947 */ /* 0x000fea0003800000 */
[----:B--2---:R-:W0:Y:S02]  /*6070*/  LDG.E.U8 R157, desc[UR36][R12.64+0x49] ;  /* 0x000049240c9d7981 */ /* 0x004e24000c1e1100 */
[----:B0-----:R-:W-:-:S05]  /*6080*/  PRMT R9, R157, 0x8880, RZ ;  /* 0x000088809d097816 */ /* 0x001fca00000000ff */
[----:B------:R-:W-:-:S07]  /*6090*/  IMAD R22, R9, R156, RZ ;  /* 0x0000009c09167224 */ /* 0x000fce00078e02ff */
.L_x_241:
[----:B------:R-:W-:Y:S05]  /*60a0*/  BSYNC B1 ;  /* 0x0000000000017941 */ /* 0x000fea0003800000 */
.L_x_240:
[----:B------:R-:W-:Y:S01]  /*60b0*/  @!P3 IMAD R63, R63, R155, R22 ;  /* 0x0000009b3f3fb224 */ /* 0x000fe200078e0216 */
[----:B------:R-:W-:Y:S04]  /*60c0*/  BSSY B1, `(.L_x_242) ;  /* 0x0000006000017945 */ /* 0x000fe80003800000 */
[----:B------:R0:W-:Y:S01]  /*60d0*/  @!P3 STG.E.U8 desc[UR36][R10.64+0x49], R63 ;  /* 0x0000493f0a00b986 */ /* 0x0001e2000c101124 */
[----:B------:R-:W-:Y:S05]  /*60e0*/  @P5 BRA `(.L_x_243) ;  /* 0x00000000000c5947 */ /* 0x000fea0003800000 */
[----:B--2---:R-:W0:Y:S02]  /*60f0*/  LDG.E.U8 R157, desc[UR36][R4.64+0x50] ;  /* 0x00005024049d7981 */ /* 0x004e24000c1e1100 */
[----:B0-----:R-:W-:-:S05]  /*6100*/  PRMT R9, R157, 0x8880, RZ ;  /* 0x000088809d097816 */ /* 0x001fca00000000ff */
[----:B------:R-:W-:-:S07]  /*6110*/  IMAD R22, R9, R156, RZ ;  /* 0x0000009c09167224 */ /* 0x000fce00078e02ff */
.L_x_243:
[----:B------:R-:W-:Y:S05]  /*6120*/  BSYNC B1 ;  /* 0x0000000000017941 */ /* 0x000fea0003800000 */
.L_x_242:
[----:B0-----:R-:W-:Y:S01]  /*6130*/  @!P5 IMAD R9, R64, R155, R22 ;  /* 0x0000009b4009d224 */ /* 0x001fe200078e0216 */
[----:B------:R-:W-:Y:S04]  /*6140*/  BSSY B1, `(.L_x_244) ;  /* 0x0000006000017945 */ /* 0x000fe80003800000 */
[----:B------:R0:W-:Y:S01]  /*6150*/  @!P5 STG.E.U8 desc[UR36][R6.64+0x50], R9 ;  /* 0x000050090600d986 */ /* 0x0001e2000c101124 */
[----:B------:R-:W-:Y:S05]  /*6160*/  @P1 BRA `(.L_x_245) ;  /* 0x00000000000c1947 */ /* 0x000fea0003800000 */
[----:B--2---:R-:W0:Y:S02]  /*6170*/  LDG.E.U8 R157, desc[UR36][R4.64+0x51] ;  /* 0x00005124049d7981 */ /* 0x004e24000c1e1100 */
[----:B0-----:R-:W-:-:S05]  /*6180*/  PRMT R9, R157, 0x8880, RZ ;  /* 0x000088809d097816 */ /* 0x001fca00000000ff */
[----:B------:R-:W-:-:S07]  /*6190*/  IMAD R22, R9, R156, RZ ;  /* 0x0000009c09167224 */ /* 0x000fce00078e02ff */
.L_x_245:
[----:B------:R-:W-:Y:S05]  /*61a0*/  BSYNC B1 ;  /* 0x0000000000017941 */ /* 0x000fea0003800000 */
.L_x_244:
        /* <DEDUP_REMOVED lines=11> */
.L_x_247:
[----:B------:R-:W-:Y:S05]  /*6260*/  BSYNC B1 ;  /* 0x0000000000017941 */ /* 0x000fea0003800000 */
.L_x_246:
[----:B0-----:R-:W-:Y:S01]  /*6270*/  @!P4 IMAD R9, R66, R155, R22 ;  /* 0x0000009b4209c224 */ /* 0x001fe200078e0216 */
[----:B------:R-:W-:Y:S04]  /*6280*/  BSSY B1, `(.L_x_248) ;  /* 0x0000006000017945 */ /* 0x000fe80003800000 */
[----:B------:R0:W-:Y:S01]  /*6290*/  @!P4 STG.E.U8 desc[UR36][R10.64+0x50], R9 ;  /* 0x000050090a00c986 */ /* 0x0001e2000c101124 */
[----:B------:R-:W-:Y:S05]  /*62a0*/  @P3 BRA `(.L_x_249) ;  /* 0x00000000000c3947 */ /* 0x000fea0003800000 */
[----:B--2---:R-:W0:Y:S02]  /*62b0*/  LDG.E.U8 R157, desc[UR36][R12.64+0x51] ;  /* 0x000051240c9d7981 */ /* 0x004e24000c1e1100 */
[----:B0-----:R-:W-:-:S05]  /*62c0*/  PRMT R9, R157, 0x8880, RZ ;  /* 0x000088809d097816 */ /* 0x001fca00000000ff */
[----:B------:R-:W-:-:S07]  /*62d0*/  IMAD R22, R9, R156, RZ ;  /* 0x0000009c09167224 */ /* 0x000fce00078e02ff */
.L_x_249:
[----:B------:R-:W-:Y:S05]  /*62e0*/  BSYNC B1 ;  /* 0x0000000000017941 */ /* 0x000fea0003800000 */
.L_x_248:
[----:B------:R-:W-:Y:S01]  /*62f0*/  @!P3 IMAD R67, R67, R155, R22 ;  /* 0x0000009b4343b224 */ /* 0x000fe200078e0216 */
[----:B------:R-:W-:Y:S04]  /*6300*/  BSSY B1, `(.L_x_250) ;  /* 0x0000006000017945 */ /* 0x000fe80003800000 */
[----:B------:R0:W-:Y:S01]  /*6310*/  @!P3 STG.E.U8 desc[UR36][R10.64+0x51], R67 ;  /* 0x000051430a00b986 */ /* 0x0001e2000c101124 */
[----:B------:R-:W-:Y:S05]  /*6320*/  @P5 BRA `(.L_x_251) ;  /* 0x00000000000c5947 */ /* 0x000fea0003800000 */
[----:B--2---:R-:W0:Y:S02]  /*6330*/  LDG.E.U8 R157, desc[UR36][R4.64+0x58] ;  /* 0x00005824049d7981 */ /* 0x004e24000c1e1100 */
[----:B0-----:R-:W-:-:S05]  /*6340*/  PRMT R9, R157, 0x8880, RZ ;  /* 0x000088809d097816 */ /* 0x001fca00000000ff */
[----:B------:R-:W-:-:S07]  /*6350*/  IMAD R22, R9, R156, RZ ;  /* 0x0000009c09167224 */ /* 0x000fce00078e02ff */
.L_x_251:
[----:B------:R-:W-:Y:S05]  /*6360*/  BSYNC B1 ;  /* 0x0000000000017941 */ /* 0x000fea0003800000 */
.L_x_250:
[----:B0-----:R-:W-:Y:S01]  /*6370*/  @!P5 IMAD R9, R68, R155, R22 ;  /* 0x0000009b4409d224 */ /* 0x001fe200078e0216 */
[----:B------:R-:W-:Y:S04]  /*6380*/  BSSY B1, `(.L_x_252) ;  /* 0x0000006000017945 */ /* 0x000fe80003800000 */
[----:B------:R0:W-:Y:S01]  /*6390*/  @!P5 STG.E.U8 desc[UR36][R6.64+0x58], R9 ;  /* 0x000058090600d986 */ /* 0x0001e2000c101124 */
[----:B------:R-:W-:Y:S05]  /*63a0*/  @P1 BRA `(.L_x_253) ;  /* 0x00000000000c1947 */ /* 0x000fea0003800000 */
[----:B--2---:R-:W0:Y:S02]  /*63b0*/  LDG.E.U8 R157, desc[UR36][R4.64+0x59] ;  /* 0x00005924049d7981 */ /* 0x004e24000c1e1100 */
[----:B0-----:R-:W-:-:S05]  /*63c0*/  PRMT R9, R157, 0x8880, RZ ;  /* 0x000088809d097816 */ /* 0x001fca00000000ff */
[----:B------:R-:W-:-:S07]  /*63d0*/  IMAD R22, R9, R156, RZ ;  /* 0x0000009c09167224 */ /* 0x000fce00078e02ff */
.L_x_253:
[----:B------:R-:W-:Y:S05]  /*63e0*/  BSYNC B1 ;  /* 0x0000000000017941 */ /* 0x000fea0003800000 */
.L_x_252:
        /* <DEDUP_REMOVED lines=11> */
.L_x_255:
[----:B------:R-:W-:Y:S05]  /*64a0*/  BSYNC B1 ;  /* 0x0000000000017941 */ /* 0x000fea0003800000 */
.L_x_254:
[----:B0-----:R-:W-:Y:S01]  /*64b0*/  @!P4 IMAD R9, R70, R155, R22 ;  /* 0x0000009b4609c224 */ /* 0x001fe200078e0216 */
[----:B------:R-:W-:Y:S04]  /*64c0*/  BSSY B1, `(.L_x_256) ;  /* 0x0000006000017945 */ /* 0x000fe80003800000 */
[----:B------:R0:W-:Y:S01]  /*64d0*/  @!P4 STG.E.U8 desc[UR36][R10.64+0x58], R9 ;  /* 0x000058090a00c986 */ /* 0x0001e2000c101124 */
[----:B------:R-:W-:Y:S05]  /*64e0*/  @P3 BRA `(.L_x_257) ;  /* 0x00000000000c3947 */ /* 0x000fea0003800000 */
[----:B--2---:R-:W0:Y:S02]  /*64f0*/  LDG.E.U8 R157, desc[UR36][R12.64+0x59] ;  /* 0x000059240c9d7981 */ /* 0x004e24000c1e1100 */
[----:B0-----:R-:W-:-:S05]  /*6500*/  PRMT R9, R157, 0x8880, RZ ;  /* 0x000088809d097816 */ /* 0x001fca00000000ff */
[----:B------:R-:W-:-:S07]  /*6510*/  IMAD R22, R9, R156, RZ ;  /* 0x0000009c09167224 */ /* 0x000fce00078e02ff */
.L_x_257:
[----:B------:R-:W-:Y:S05]  /*6520*/  BSYNC B1 ;  /* 0x0000000000017941 */ /* 0x000fea0003800000 */
.L_x_256:
[----:B------:R-:W-:Y:S01]  /*6530*/  @!P3 IMAD R71, R71, R155, R22 ;  /* 0x0000009b4747b224 */ /* 0x000fe200078e0216 */
[----:B------:R-:W-:Y:S04]  /*6540*/  BSSY B1, `(.L_x_258) ;  /* 0x0000006000017945 */ /* 0x000fe80003800000 */
[----:B------:R0:W-:Y:S01]  /*6550*/  @!P3 STG.E.U8 desc[UR36][R10.64+0x59], R71 ;  /* 0x000059470a00b986 */ /* 0x0001e2000c101124 */
[----:B------:R-:W-:Y:S05]  /*6560*/  @P5 BRA `(.L_x_259) ;  /* 0x00000000000c5947 */ /* 0x000fea0003800000 */
[----:B--2---:R-:W0:Y:S02]  /*6570*/  LDG.E.U8 R157, desc[UR36][R4.64+0x60] ;  /* 0x00006024049d7981 */ /* 0x004e24000c1e1100 */
[----:B0-----:R-:W-:-:S05]  /*6580*/  PRMT R9, R157, 0x8880, RZ ;  /* 0x000088809d097816 */ /* 0x001fca00000000ff */
[----:B------:R-:W-:-:S07]  /*6590*/  IMAD R22, R9, R156, RZ ;  /* 0x0000009c09167224 */ /* 0x000fce00078e02ff */
.L_x_259:
[----:B------:R-:W-:Y:S05]  /*65a0*/  BSYNC B1 ;  /* 0x0000000000017941 */ /* 0x000fea0003800000 */
.L_x_258:
[----:B0-----:R-:W-:Y:S01]  /*65b0*/  @!P5 IMAD R9, R72, R155, R22 ;  /* 0x0000009b4809d224 */ /* 0x001fe200078e0216 */
[----:B------:R-:W-:Y:S04]  /*65c0*/  BSSY B1, `(.L_x_260) ;  /* 0x0000006000017945 */ /* 0x000fe80003800000 */
[----:B------:R0:W-:Y:S01]  /*65d0*/  @!P5 STG.E.U8 desc[UR36][R6.64+0x60], R9 ;  /* 0x000060090600d986 */ /* 0x0001e2000c101124 */
[----:B------:R-:W-:Y:S05]  /*65e0*/  @P1 BRA `(.L_x_261) ;  /* 0x00000000000c1947 */ /* 0x000fea0003800000 */
[----:B--2---:R-:W0:Y:S02]  /*65f0*/  LDG.E.U8 R157, desc[UR36][R4.64+0x61] ;  /* 0x00006124049d7981 */ /* 0x004e24000c1e1100 */
[----:B0-----:R-:W-:-:S05]  /*6600*/  PRMT R9, R157, 0x8880, RZ ;  /* 0x000088809d097816 */ /* 0x001fca00000000ff */
[----:B------:R-:W-:-:S07]  /*6610*/  IMAD R22, R9, R156, RZ ;  /* 0x0000009c09167224 */ /* 0x000fce00078e02ff */
.L_x_261:
[----:B------:R-:W-:Y:S05]  /*6620*/  BSYNC B1 ;  /* 0x0000000000017941 */ /* 0x000fea0003800000 */
.L_x_260:
        /* <DEDUP_REMOVED lines=11> */
.L_x_263:
[----:B------:R-:W-:Y:S05]  /*66e0*/  BSYNC B1 ;  /* 0x0000000000017941 */ /* 0x000fea0003800000 */
.L_x_262:
[----:B0-----:R-:W-:Y:S01]  /*66f0*/  @!P4 IMAD R9, R74, R155, R22 ;  /* 0x0000009b4a09c224 */ /* 0x001fe200078e0216 */
[----:B------:R-:W-:Y:S04]  /*6700*/  BSSY B1, `(.L_x_264) ;  /* 0x0000006000017945 */ /* 0x000fe80003800000 */
[----:B------:R0:W-:Y:S01]  /*6710*/  @!P4 STG.E.U8 desc[UR36][R10.64+0x60], R9 ;  /* 0x000060090a00c986 */ /* 0x0001e2000c101124 */
[----:B------:R-:W-:Y:S05]  /*6720*/  @P3 BRA `(.L_x_265) ;  /* 0x00000000000c3947 */ /* 0x000fea0003800000 */
[----:B--2---:R-:W0:Y:S02]  /*6730*/  LDG.E.U8 R157, desc[UR36][R12.64+0x61] ;  /* 0x000061240c9d7981 */ /* 0x004e24000c1e1100 */
[----:B0-----:R-:W-:-:S05]  /*6740*/  PRMT R9, R157, 0x8880, RZ ;  /* 0x000088809d097816 */ /* 0x001fca00000000ff */
[----:B------:R-:W-:-:S07]  /*6750*/  IMAD R22, R9, R156, RZ ;  /* 0x0000009c09167224 */ /* 0x000fce00078e02ff */
.L_x_265:
[----:B------:R-:W-:Y:S05]  /*6760*/  BSYNC B1 ;  /* 0x0000000000017941 */ /* 0x000fea0003800000 */
.L_x_264:
[----:B------:R-:W-:Y:S01]  /*6770*/  @!P3 IMAD R75, R75, R155, R22 ;  /* 0x0000009b4b4bb224 */ /* 0x000fe200078e0216 */
[----:B------:R-:W-:Y:S04]  /*6780*/  BSSY B1, `(.L_x_266) ;  /* 0x0000006000017945 */ /* 0x000fe80003800000 */
[----:B------:R0:W-:Y:S01]  /*6790*/  @!P3 STG.E.U8 desc[UR36][R10.64+0x61], R75 ;  /* 0x0000614b0a00b986 */ /* 0x0001e2000c101124 */
[----:B------:R-:W-:Y:S05]  /*67a0*/  @P5 BRA `(.L_x_267) ;  /* 0x00000000000c5947 */ /* 0x000fea0003800000 */
[----:B--2---:R-:W0:Y:S02]  /*67b0*/  LDG.E.U8 R157, desc[UR36][R4.64+0x68] ;  /* 0x00006824049d7981 */ /* 0x004e24000c1e1100 */
[----:B0-----:R-:W-:-:S05]  /*67c0*/  PRMT R9, R157, 0x8880, RZ ;  /* 0x000088809d097816 */ /* 0x001fca00000000ff */
[----:B------:R-:W-:-:S07]  /*67d0*/  IMAD R22, R9, R156, RZ ;  /* 0x0000009c09167224 */ /* 0x000fce00078e02ff */
.L_x_267:
[----:B------:R-:W-:Y:S05]  /*67e0*/  BSYNC B1 ;  /* 0x0000000000017941 */ /* 0x000fea0003800000 */
.L_x_266:
[----:B0-----:R-:W-:Y:S01]  /*67f0*/  @!P5 IMAD R9, R76, R155, R22 ;  /* 0x0000009b4c09d224 */ /* 0x001fe200078e0216 */
[----:B------:R-:W-:Y:S04]  /*6800*/  BSSY B1, `(.L_x_268) ;  /* 0x0000006000017945 */ /* 0x000fe80003800000 */
[----:B------:R0:W-:Y:S01]  /*6810*/  @!P5 STG.E.U8 desc[UR36][R6.64+0x68], R9 ;  /* 0x000068090600d986 */ /* 0x0001e2000c101124 */
[----:B------:R-:W-:Y:S05]  /*6820*/  @P1 BRA `(.L_x_269) ;  /* 0x00000000000c1947 */ /* 0x000fea0003800000 */
[----:B--2---:R-:W0:Y:S02]  /*6830*/  LDG.E.U8 R157, desc[UR36][R4.64+0x69] ;  /* 0x00006924049d7981 */ /* 0x004e24000c1e1100 */
[----:B0-----:R-:W-:-:S05]  /*6840*/  PRMT R9, R157, 0x8880, RZ ;  /* 0x000088809d097816 */ /* 0x001fca00000000ff */
[----:B------:R-:W-:-:S07]  /*6850*/  IMAD R22, R9, R156, RZ ;  /* 0x0000009c09167224 */ /* 0x000fce00078e02ff */
.L_x_269:
[----:B------:R-:W-:Y:S05]  /*6860*/  BSYNC B1 ;  /* 0x0000000000017941 */ /* 0x000fea0003800000 */
.L_x_268:
        /* <DEDUP_REMOVED lines=11> */
.L_x_271:
[----:B------:R-:W-:Y:S05]  /*6920*/  BSYNC B1 ;  /* 0x0000000000017941 */ /* 0x000fea0003800000 */
.L_x_270:
[----:B0-----:R-:W-:Y:S01]  /*6930*/  @!P4 IMAD R9, R78, R155, R22 ;  /* 0x0000009b4e09c224 */ /* 0x001fe200078e0216 */
[----:B------:R-:W-:Y:S04]  /*6940*/  BSSY B1, `(.L_x_272) ;  /* 0x0000006000017945 */ /* 0x000fe80003800000 */
[----:B------:R0:W-:Y:S01]  /*6950*/  @!P4 STG.E.U8 desc[UR36][R10.64+0x68], R9 ;  /* 0x000068090a00c986 */ /* 0x0001e2000c101124 */
[----:B------:R-:W-:Y:S05]  /*6960*/  @P3 BRA `(.L_x_273) ;  /* 0x00000000000c3947 */ /* 0x000fea0003800000 */
[----:B--2---:R-:W0:Y:S02]  /*6970*/  LDG.E.U8 R157, desc[UR36][R12.64+0x69] ;  /* 0x000069240c9d7981 */ /* 0x004e24000c1e1100 */
[----:B0-----:R-:W-:-:S05]  /*6980*/  PRMT R9, R157, 0x8880, RZ ;  /* 0x000088809d097816 */ /* 0x001fca00000000ff */
[----:B------:R-:W-:-:S07]  /*6990*/  IMAD R22, R9, R156, RZ ;  /* 0x0000009c09167224 */ /* 0x000fce00078e02ff */
.L_x_273:
[----:B------:R-:W-:Y:S05]  /*69a0*/  BSYNC B1 ;  /* 0x0000000000017941 */ /* 0x000fea0003800000 */
.L_x_272:
[----:B------:R-:W-:Y:S01]  /*69b0*/  @!P3 IMAD R79, R79, R155, R22 ;  /* 0x0000009b4f4fb224 */ /* 0x000fe200078e0216 */
[----:B------:R-:W-:Y:S04]  /*69c0*/  BSSY B1, `(.L_x_274) ;  /* 0x0000006000017945 */ /* 0x000fe80003800000 */
[----:B------:R0:W-:Y:S01]  /*69d0*/  @!P3 STG.E.U8 desc[UR36][R10.64+0x69], R79 ;  /* 0x0000694f0a00b986 */ /* 0x0001e2000c101124 */
[----:B------:R-:W-:Y:S05]  /*69e0*/  @P5 BRA `(.L_x_275) ;  /* 0x00000000000c5947 */ /* 0x000fea0003800000 */
[----:B--2---:R-:W0:Y:S02]  /*69f0*/  LDG.E.U8 R157, desc[UR36][R4.64+0x70] ;  /* 0x00007024049d7981 */ /* 0x004e24000c1e1100 */
[----:B0-----:R-:W-:-:S05]  /*6a00*/  PRMT R9, R157, 0x8880, RZ ;  /* 0x000088809d097816 */ /* 0x001fca00000000ff */
[----:B------:R-:W-:-:S07]  /*6a10*/  IMAD R22, R9, R156, RZ ;  /* 0x0000009c09167224 */ /* 0x000fce00078e02ff */
.L_x_275:
[----:B------:R-:W-:Y:S05]  /*6a20*/  BSYNC B1 ;  /* 0x0000000000017941 */ /* 0x000fea0003800000 */
.L_x_274:
[----:B0-----:R-:W-:Y:S01]  /*6a30*/  @!P5 IMAD R9, R80, R155, R22 ;  /* 0x0000009b5009d224 */ /* 0x001fe200078e0216 */
[----:B------:R-:W-:Y:S04]  /*6a40*/  BSSY B1, `(.L_x_276) ;  /* 0x0000006000017945 */ /* 0x000fe80003800000 */
[----:B------:R0:W-:Y:S01]  /*6a50*/  @!P5 STG.E.U8 desc[UR36][R6.64+0x70], R9 ;  /* 0x000070090600d986 */ /* 0x0001e2000c101124 */
[----:B------:R-:W-:Y:S05]  /*6a60*/  @P1 BRA `(.L_x_277) ;  /* 0x00000000000c1947 */ /* 0x000fea0003800000 */
[----:B--2---:R-:W0:Y:S02]  /*6a70*/  LDG.E.U8 R157, desc[UR36][R4.64+0x71] ;  /* 0x00007124049d7981 */ /* 0x004e24000c1e1100 */
[----:B0-----:R-:W-:-:S05]  /*6a80*/  PRMT R9, R157, 0x8880, RZ ;  /* 0x000088809d097816 */ /* 0x001fca00000000ff */
[----:B------:R-:W-:-:S07]  /*6a90*/  IMAD R22, R9, R156, RZ ;  /* 0x0000009c09167224 */ /* 0x000fce00078e02ff */
.L_x_277:
[----:B------:R-:W-:Y:S05]  /*6aa0*/  BSYNC B1 ;  /* 0x0000000000017941 */ /* 0x000fea0003800000 */
.L_x_276:
[----:B------:R-:W-:Y:S01]  /*6ab0*/  ISETP.LT.OR P4, PT, R3, 0x71, !P0 ;  /* 0x000000710300780c */ /* 0x000fe20004781670 */
[----:B------:R-:W-:Y:S01]  /*6ac0*/  @!P1 IMAD R81, R81, R155, R22 ;  /* 0x0000009b51519224 */ /* 0x000fe200078e0216 */
[----:B------:R-:W-:Y:S01]  /*6ad0*/  BSSY B1, `(.L_x_278) ;  /* 0x000000a000017945 */ /* 0x000fe20003800000 */
[C---:B------:R-:W-:Y:S02]  /*6ae0*/  ISETP.LT.OR P3, PT, R3.reuse, 0x72, !P0 ;  /* 0x000000720300780c */ /* 0x040fe40004761670 */
        /* <DEDUP_REMOVED lines=8> */
.L_x_279:
[----:B------:R-:W-:Y:S05]  /*6b70*/  BSYNC B1 ;  /* 0x0000000000017941 */ /* 0x000fea0003800000 */
.L_x_278:
[----:B0-----:R-:W-:Y:S01]  /*6b80*/  @!P4 IMAD R9, R82, R155, R22 ;  /* 0x0000009b5209c224 */ /* 0x001fe200078e0216 */
[----:B------:R-:W-:Y:S04]  /*6b90*/  BSSY B1, `(.L_x_280) ;  /* 0x0000006000017945 */ /* 0x000fe80003800000 */
[----:B------:R0:W-:Y:S01]  /*6ba0*/  @!P4 STG.E.U8 desc[UR36][R10.64+0x70], R9 ;  /* 0x000070090a00c986 */ /* 0x0001e2000c101124 */
[----:B------:R-:W-:Y:S05]  /*6bb0*/  @P3 BRA `(.L_x_281) ;  /* 0x00000000000c3947 */ /* 0x000fea0003800000 */
[----:B--2---:R-:W0:Y:S02]  /*6bc0*/  LDG.E.U8 R157, desc[UR36][R12.64+0x71] ;  /* 0x000071240c9d7981 */ /* 0x004e24000c1e1100 */
[----:B0-----:R-:W-:-:S05]  /*6bd0*/  PRMT R9, R157, 0x8880, RZ ;  /* 0x000088809d097816 */ /* 0x001fca00000000ff */
[----:B------:R-:W-:-:S07]  /*6be0*/  IMAD R22, R9, R156, RZ ;  /* 0x0000009c09167224 */ /* 0x000fce00078e02ff */
.L_x_281:
[----:B------:R-:W-:Y:S05]  /*6bf0*/  BSYNC B1 ;  /* 0x0000000000017941 */ /* 0x000fea0003800000 */
.L_x_280:
[----:B------:R-:W-:Y:S01]  /*6c00*/  @!P3 IMAD R83, R83, R155, R22 ;  /* 0x0000009b5353b224 */ /* 0x000fe200078e0216 */
[----:B------:R-:W-:Y:S04]  /*6c10*/  BSSY B1, `(.L_x_282) ;  /* 0x0000006000017945 */ /* 0x000fe80003800000 */
[----:B------:R0:W-:Y:S01]  /*6c20*/  @!P3 STG.E.U8 desc[UR36][R10.64+0x71], R83 ;  /* 0x000071530a00b986 */ /* 0x0001e2000c101124 */
[----:B------:R-:W-:Y:S05]  /*6c30*/  @P1 BRA `(.L_x_283) ;  /* 0x00000000000c1947 */ /* 0x000fea0003800000 */
[----:B--2---:R-:W0:Y:S02]  /*6c40*/  LDG.E.U8 R157, desc[UR36][R4.64+0x78] ;  /* 0x00007824049d7981 */ /* 0x004e24000c1e1100 */
[----:B0-----:R-:W-:-:S05]  /*6c50*/  PRMT R9, R157, 0x8880, RZ ;  /* 0x000088809d097816 */ /* 0x001fca00000000ff */
[----:B------:R-:W-:-:S07]  /*6c60*/  IMAD R22, R9, R156, RZ ;  /* 0x0000009c09167224 */ /* 0x000fce00078e02ff */
.L_x_283:
[----:B------:R-:W-:Y:S05]  /*6c70*/  BSYNC B1 ;  /* 0x0000000000017941 */ /* 0x000fea0003800000 */
.L_x_282:
[----:B0-----:R-:W-:Y:S01]  /*6c80*/  @!P1 IMAD R9, R84, R155, R22 ;  /* 0x0000009b54099224 */ /* 0x001fe200078e0216 */
[----:B------:R-:W-:Y:S04]  /*6c90*/  BSSY B1, `(.L_x_284) ;  /* 0x0000006000017945 */ /* 0x000fe80003800000 */
[----:B------:R0:W-:Y:S01]  /*6ca0*/  @!P1 STG.E.U8 desc[UR36][R6.64+0x78], R9 ;  /* 0x0000780906009986 */ /* 0x0001e2000c101124 */
[----:B------:R-:W-:Y:S05]  /*6cb0*/  @P2 BRA `(.L_x_285) ;  /* 0x00000000000c2947 */ /* 0x000fea0003800000 */
[----:B--2---:R-:W0:Y:S02]  /*6cc0*/  LDG.E.U8 R157, desc[UR36][R4.64+0x79] ;  /* 0x00007924049d7981 */ /* 0x004e24000c1e1100 */
[----:B0-----:R-:W-:-:S05]  /*6cd0*/  PRMT R9, R157, 0x8880, RZ ;  /* 0x000088809d097816 */ /* 0x001fca00000000ff */
[----:B------:R-:W-:-:S07]  /*6ce0*/  IMAD R22, R9, R156, RZ ;  /* 0x0000009c09167224 */ /* 0x000fce00078e02ff */
.L_x_285:
[----:B------:R-:W-:Y:S05]  /*6cf0*/  BSYNC B1 ;  /* 0x0000000000017941 */ /* 0x000fea0003800000 */
.L_x_284:
[----:B------:R-:W-:Y:S01]  /*6d00*/  @!P2 IMAD R85, R85, R155, R22 ;  /* 0x0000009b5555a224 */ /* 0x000fe200078e0216 */
[----:B------:R-:W-:Y:S04]  /*6d10*/  BSSY B1, `(.L_x_286) ;  /* 0x0000006000017945 */ /* 0x000fe80003800000 */
[----:B------:R0:W-:Y:S01]  /*6d20*/  @!P2 STG.E.U8 desc[UR36][R6.64+0x79], R85 ;  /* 0x000079550600a986 */ /* 0x0001e2000c101124 */
[----:B------:R-:W-:Y:S05]  /*6d30*/  @P5 BRA `(.L_x_287) ;  /* 0x00000000000c5947 */ /* 0x000fea0003800000 */
[----:B--2---:R-:W2:Y:S02]  /*6d40*/  LDG.E.U8 R157, desc[UR36][R12.64+0x78] ;  /* 0x000078240c9d7981 */ /* 0x004ea4000c1e1100 */
[----:B--2---:R-:W-:-:S05]  /*6d50*/  PRMT R5, R157, 0x8880, RZ ;  /* 0x000088809d057816 */ /* 0x004fca00000000ff */
[----:B------:R-:W-:-:S07]  /*6d60*/  IMAD R22, R5, R156, RZ ;  /* 0x0000009c05167224 */ /* 0x000fce00078e02ff */
.L_x_287:
[----:B------:R-:W-:Y:S05]  /*6d70*/  BSYNC B1 ;  /* 0x0000000000017941 */ /* 0x000fea0003800000 */
.L_x_286:
[----:B------:R-:W-:Y:S01]  /*6d80*/  @!P5 IMAD R5, R86, R155, R22 ;  /* 0x0000009b5605d224 */ /* 0x000fe200078e0216 */
[----:B------:R-:W-:Y:S01]  /*6d90*/  ISETP.LT.OR P0, PT, R3, 0x7a, !P0 ;  /* 0x0000007a0300780c */ /* 0x000fe20004701670 */
[----:B------:R-:W-:Y:S03]  /*6da0*/  BSSY B1, `(.L_x_288) ;  /* 0x0000006000017945 */ /* 0x000fe60003800000 */
[----:B------:R0:W-:Y:S09]  /*6db0*/  @!P5 STG.E.U8 desc[UR36][R10.64+0x78], R5 ;  /* 0x000078050a00d986 */ /* 0x0001f2000c101124 */
[----:B------:R-:W-:Y:S05]  /*6dc0*/  @P0 BRA `(.L_x_289) ;  /* 0x00000000000c0947 */ /* 0x000fea0003800000 */
[----:B--2---:R-:W2:Y:S02]  /*6dd0*/  LDG.E.U8 R157, desc[UR36][R12.64+0x79] ;  /* 0x000079240c9d7981 */ /* 0x004ea4000c1e1100 */
[----:B--2---:R-:W-:-:S05]  /*6de0*/  PRMT R3, R157, 0x8880, RZ ;  /* 0x000088809d037816 */ /* 0x004fca00000000ff */
[----:B------:R-:W-:-:S07]  /*6df0*/  IMAD R22, R3, R156, RZ ;  /* 0x0000009c03167224 */ /* 0x000fce00078e02ff */
.L_x_289:
[----:B------:R-:W-:Y:S05]  /*6e00*/  BSYNC B1 ;  /* 0x0000000000017941 */ /* 0x000fea0003800000 */
.L_x_288:
[----:B------:R-:W-:Y:S01]  /*6e10*/  IMAD R87, R87, R155, R22 ;  /* 0x0000009b57577224 */ /* 0x000fe200078e0216 */
[----:B------:R-:W-:Y:S06]  /*6e20*/  @P0 BRA `(.L_x_290) ;  /* 0x0000001800180947 */ /* 0x000fec0003800000 */
[----:B------:R0:W-:Y:S01]  /*6e30*/  STG.E.U8 desc[UR36][R10.64+0x79], R87 ;  /* 0x000079570a007986 */ /* 0x0001e2000c101124 */
[----:B------:R-:W-:Y:S05]  /*6e40*/  BRA `(.L_x_290) ;  /* 0x0000001800107947 */ /* 0x000fea0003800000 */
.L_x_33:
[C---:B------:R-:W-:Y:S02]  /*6e50*/  ISETP.GE.AND P2, PT, R0.reuse, 0x1, PT ;  /* 0x000000010000780c */ /* 0x040fe40003f46270 */
[----:B------:R-:W-:Y:S02]  /*6e60*/  ISETP.GE.AND P0, PT, R0, 0x9, PT ;  /* 0x000000090000780c */ /* 0x000fe40003f06270 */
[C---:B------:R-:W-:Y:S02]  /*6e70*/  ISETP.LT.OR P3, PT, R3.reuse, 0x1, !P2 ;  /* 0x000000010300780c */ /* 0x040fe40005761670 */
[C---:B------:R-:W-:Y:S02]  /*6e80*/  ISETP.LT.OR P5, PT, R3.reuse, 0x2, !P2 ;  /* 0x000000020300780c */ /* 0x040fe400057a1670 */
[C---:B------:R-:W-:Y:S02]  /*6e90*/  ISETP.LT.OR P1, PT, R3.reuse, 0x1, !P0 ;  /* 0x000000010300780c */ /* 0x040fe40004721670 */
[----:B------:R-:W-:-:S07]  /*6ea0*/  ISETP.LT.OR P4, PT, R3, 0x2, !P0 ;  /* 0x000000020300780c */ /* 0x000fce0004781670 */
[-C--:B------:R-:W-:Y:S02]  /*6eb0*/  @!P3 IMAD R5, R88, R155.reuse, RZ ;  /* 0x0000009b5805b224 */ /* 0x080fe400078e02ff */
[-C--:B------:R-:W-:Y:S02]  /*6ec0*/  @!P5 IMAD R89, R89, R155.reuse, RZ ;  /* 0x0000009b5959d224 */ /* 0x080fe400078e02ff */
[-C--:B------:R-:W-:Y:S01]  /*6ed0*/  @!P1 IMAD R13, R90, R155.reuse, RZ ;  /* 0x0000009b5a0d9224 */ /* 0x080fe200078e02ff */
[----:B------:R0:W-:Y:S01]  /*6ee0*/  @!P3 STG.E.U8 desc[UR36][R160.64], R5 ;  /* 0x00000005a000b986 */ /* 0x0001e2000c101124 */
[----:B------:R-:W-:Y:S01]  /*6ef0*/  ISETP.LT.OR P3, PT, R3, 0x9, !P2 ;  /* 0x000000090300780c */ /* 0x000fe20005761670 */
[----:B------:R-:W-:Y:S02]  /*6f00*/  @!P4 IMAD R91, R91, R155, RZ ;  /* 0x0000009b5b5bc224 */ /* 0x000fe400078e02ff */
[----:B------:R-:W-:Y:S01]  /*6f10*/  @!P5 STG.E.U8 desc[UR36][R160.64+0x1], R89 ;  /* 0x00000159a000d986 */ /* 0x000fe2000c101124 */
[----:B------:R-:W-:-:S03]  /*6f20*/  ISETP.LT.OR P5, PT, R3, 0xa, !P2 ;  /* 0x0000000a0300780c */ /* 0x000fc600057a1670 */
[----:B------:R1:W-:Y:S01]  /*6f30*/  @!P1 STG.E.U8 desc[UR36][R8.64], R13 ;  /* 0x0000000d08009986 */ /* 0x0003e2000c101124 */
[----:B------:R-:W-:-:S03]  /*6f40*/  ISETP.LT.OR P1, PT, R3, 0x9, !P0 ;  /* 0x000000090300780c */ /* 0x000fc60004721670 */
[----:B------:R-:W-:Y:S01]  /*6f50*/  @!P4 STG.E.U8 desc[UR36][R8.64+0x1], R91 ;  /* 0x0000015b0800c986 */ /* 0x000fe2000c101124 */
[----:B------:R-:W-:Y:S01]  /*6f60*/  ISETP.LT.OR P4, PT, R3, 0xa, !P0 ;  /* 0x0000000a0300780c */ /* 0x000fe20004781670 */
[----:B------:R-:W-:-:S04]  /*6f70*/  @!P3 IMAD R15, R92, R155, RZ ;  /* 0x0000009b5c0fb224 */ /* 0x000fc800078e02ff */
[-C--:B------:R-:W-:Y:S01]  /*6f80*/  @!P5 IMAD R93, R93, R155.reuse, RZ ;  /* 0x0000009b5d5dd224 */ /* 0x080fe200078e02ff */
[----:B------:R3:W-:Y:S01]  /*6f90*/  @!P3 STG.E.U8 desc[UR36][R160.64+0x8], R15 ;  /* 0x0000080fa000b986 */ /* 0x0007e2000c101124 */
[C---:B------:R-:W-:Y:S02]  /*6fa0*/  ISETP.LT.OR P3, PT, R3.reuse, 0x11, !P2 ;  /* 0x000000110300780c */ /* 0x040fe40005761670 */
[-C--:B0-----:R-:W-:Y:S01]  /*6fb0*/  @!P1 IMAD R5, R94, R155.reuse, RZ ;  /* 0x0000009b5e059224 */ /* 0x081fe200078e02ff */
[----:B------:R-:W-:Y:S01]  /*6fc0*/  @!P5 STG.E.U8 desc[UR36][R160.64+0x9], R93 ;  /* 0x0000095da000d986 */ /* 0x000fe2000c101124 */
[----:B------:R-:W-:Y:S02]  /*6fd0*/  ISETP.LT.OR P5, PT, R3, 0x12, !P2 ;  /* 0x000000120300780c */ /* 0x000fe400057a1670 */
[----:B------:R-:W-:Y:S01]  /*6fe0*/  @!P4 IMAD R95, R95, R155, RZ ;  /* 0x0000009b5f5fc224 */ /* 0x000fe200078e02ff */
[----:B------:R0:W-:Y:S01]  /*6ff0*/  @!P1 STG.E.U8 desc[UR36][R8.64+0x8], R5 ;  /* 0x0000080508009986 */ /* 0x0001e2000c101124 */
[----:B------:R-:W-:-:S03]  /*7000*/  ISETP.LT.OR P1, PT, R3, 0x11, !P0 ;  /* 0x000000110300780c */ /* 0x000fc60004721670 */
[----:B------:R-:W-:Y:S01]  /*7010*/  @!P4 STG.E.U8 desc[UR36][R8.64+0x9], R95 ;  /* 0x0000095f0800c986 */ /* 0x000fe2000c101124 */
[----:B------:R-:W-:Y:S01]  /*7020*/  ISETP.LT.OR P4, PT, R3, 0x12, !P0 ;  /* 0x000000120300780c */ /* 0x000fe20004781670 */
[----:B-1----:R-:W-:-:S04]  /*7030*/  @!P3 IMAD R13, R96, R155, RZ ;  /* 0x0000009b600db224 */ /* 0x002fc800078e02ff */
[-C--:B------:R-:W-:Y:S01]  /*7040*/  @!P5 IMAD R97, R97, R155.reuse, RZ ;  /* 0x0000009b6161d224 */ /* 0x080fe200078e02ff */
[----:B------:R1:W-:Y:S01]  /*7050*/  @!P3 STG.E.U8 desc[UR36][R160.64+0x10], R13 ;  /* 0x0000100da000b986 */ /* 0x0003e2000c101124 */
[C---:B------:R-:W-:Y:S02]  /*7060*/  ISETP.LT.OR P3, PT, R3.reuse, 0x19, !P2 ;  /* 0x000000190300780c */ /* 0x040fe40005761670 */
[-C--:B---3--:R-:W-:Y:S01]  /*7070*/  @!P1 IMAD R15, R98, R155.reuse, RZ ;  /* 0x0000009b620f9224 */ /* 0x088fe200078e02ff */
[----:B------:R-:W-:Y:S01]  /*7080*/  @!P5 STG.E.U8 desc[UR36][R160.64+0x11], R97 ;  /* 0x00001161a000d986 */ /* 0x000fe2000c101124 */
[----:B------:R-:W-:Y:S02]  /*7090*/  ISETP.LT.OR P5, PT, R3, 0x1a, !P2 ;  /* 0x0000001a0300780c */ /* 0x000fe400057a1670 */
[----:B------:R-:W-:Y:S01]  /*70a0*/  @!P4 IMAD R99, R99, R155, RZ ;  /* 0x0000009b6363c224 */ /* 0x000fe200078e02ff */
[----:B------:R3:W-:Y:S01]  /*70b0*/  @!P1 STG.E.U8 desc[UR36][R8.64+0x10], R15 ;  /* 0x0000100f08009986 */ /* 0x0007e2000c101124 */
[----:B------:R-:W-:-:S03]  /*70c0*/  ISETP.LT.OR P1, PT, R3, 0x19, !P0 ;  /* 0x000000190300780c */ /* 0x000fc60004721670 */
[----:B------:R-:W-:Y:S01]  /*70d0*/  @!P4 STG.E.U8 desc[UR36][R8.64+0x11], R99 ;  /* 0x000011630800c986 */ /* 0x000fe2000c101124 */
[----:B------:R-:W-:Y:S01]  /*70e0*/  ISETP.LT.OR P4, PT, R3, 0x1a, !P0 ;  /* 0x0000001a0300780c */ /* 0x000fe20004781670 */
[----:B0-----:R-:W-:-:S04]  /*70f0*/  @!P3 IMAD R5, R100, R155, RZ ;  /* 0x0000009b6405b224 */ /* 0x001fc800078e02ff */
[-C--:B------:R-:W-:Y:S01]  /*7100*/  @!P5 IMAD R101, R101, R155.reuse, RZ ;  /* 0x0000009b6565d224 */ /* 0x080fe200078e02ff */
[----:B------:R0:W-:Y:S01]  /*7110*/  @!P3 STG.E.U8 desc[UR36][R160.64+0x18], R5 ;  /* 0x00001805a000b986 */ /* 0x0001e2000c101124 */
[C---:B------:R-:W-:Y:S02]  /*7120*/  ISETP.LT.OR P3, PT, R3.reuse, 0x21, !P2 ;  /* 0x000000210300780c */ /* 0x040fe40005761670 */
[-C--:B-1----:R-:W-:Y:S01]  /*7130*/  @!P1 IMAD R13, R102, R155.reuse, RZ ;  /* 0x0000009b660d9224 */ /* 0x082fe200078e02ff */
[----:B------:R-:W-:Y:S01]  /*7140*/  @!P5 STG.E.U8 desc[UR36][R160.64+0x19], R101 ;  /* 0x00001965a000d986 */ /* 0x000fe2000c101124 */
[----:B------:R-:W-:Y:S02]  /*7150*/  ISETP.LT.OR P5, PT, R3, 0x22, !P2 ;  /* 0x000000220300780c */ /* 0x000fe400057a1670 */
[----:B------:R-:W-:Y:S01]  /*7160*/  @!P4 IMAD R103, R103, R155, RZ ;  /* 0x0000009b6767c224 */ /* 0x000fe200078e02ff */
[----:B------:R1:W-:Y:S01]  /*7170*/  @!P1 STG.E.U8 desc[UR36][R8.64+0x18], R13 ;  /* 0x0000180d08009986 */ /* 0x0003e2000c101124 */
[----:B------:R-:W-:-:S03]  /*7180*/  ISETP.LT.OR P1, PT, R3, 0x21, !P0 ;  /* 0x000000210300780c */ /* 0x000fc60004721670 */
[----:B------:R-:W-:Y:S01]  /*7190*/  @!P4 STG.E.U8 desc[UR36][R8.64+0x19], R103 ;  /* 0x000019670800c986 */ /* 0x000fe2000c101124 */
[----:B------:R-:W-:Y:S01]  /*71a0*/  ISETP.LT.OR P4, PT, R3, 0x22, !P0 ;  /* 0x000000220300780c */ /* 0x000fe20004781670 */
[----:B---3--:R-:W-:-:S04]  /*71b0*/  @!P3 IMAD R15, R104, R155, RZ ;  /* 0x0000009b680fb224 */ /* 0x008fc800078e02ff */
        /* <DEDUP_REMOVED lines=128> */
[----:B------:R-:W-:-:S02]  /*79c0*/  ISETP.GE.AND P1, PT, R0, 0x81, PT ;  /* 0x000000810000780c */ /* 0x000fc40003f26270 */
[C---:B------:R-:W-:Y:S01]  /*79d0*/  ISETP.LT.OR P5, PT, R3.reuse, 0x79, !P0 ;  /* 0x000000790300780c */ /* 0x040fe200047a1670 */
[----:B------:R-:W-:Y:S01]  /*79e0*/  @!P4 STG.E.U8 desc[UR36][R8.64+0x71], R147 ;  /* 0x000071930800c986 */ /* 0x000fe2000c101124 */
[C---:B------:R-:W-:Y:S01]  /*79f0*/  ISETP.LT.OR P0, PT, R3.reuse, 0x7a, !P0 ;  /* 0x0000007a0300780c */ /* 0x040fe20004701670 */
[----:B0-----:R-:W-:Y:S01]  /*7a00*/  @!P3 IMAD R5, R148, R155, RZ ;  /* 0x0000009b9405b224 */ /* 0x001fe200078e02ff */
[----:B------:R-:W-:-:S03]  /*7a10*/  ISETP.LT.OR P4, PT, R3, 0x1, !P1 ;  /* 0x000000010300780c */ /* 0x000fc60004f81670 */
[----:B------:R-:W-:Y:S01]  /*7a20*/  @!P2 IMAD R149, R149, R155, RZ ;  /* 0x0000009b9595a224 */ /* 0x000fe200078e02ff */
[----:B------:R0:W-:Y:S01]  /*7a30*/  @!P3 STG.E.U8 desc[UR36][R160.64+0x78], R5 ;  /* 0x00007805a000b986 */ /* 0x0001e2000c101124 */
[----:B------:R-:W-:-:S03]  /*7a40*/  ISETP.LT.OR P3, PT, R3, 0x2, !P1 ;  /* 0x000000020300780c */ /* 0x000fc60004f61670 */
[----:B------:R-:W-:Y:S01]  /*7a50*/  @!P2 STG.E.U8 desc[UR36][R160.64+0x79], R149 ;  /* 0x00007995a000a986 */ /* 0x000fe2000c101124 */
[-C--:B-1----:R-:W-:Y:S01]  /*7a60*/  @!P5 IMAD R13, R150, R155.reuse, RZ ;  /* 0x0000009b960dd224 */ /* 0x082fe200078e02ff */
[----:B------:R-:W-:Y:S01]  /*7a70*/  ISETP.GE.AND P2, PT, R0, 0x89, PT ;  /* 0x000000890000780c */ /* 0x000fe20003f46270 */
[-C--:B------:R-:W-:Y:S02]  /*7a80*/  @!P0 IMAD R151, R151, R155.reuse, RZ ;  /* 0x0000009b97978224 */ /* 0x080fe400078e02ff */
[----:B---3--:R-:W-:Y:S01]  /*7a90*/  @!P4 IMAD R15, R24, R155, RZ ;  /* 0x0000009b180fc224 */ /* 0x008fe200078e02ff */
[----:B------:R1:W-:Y:S01]  /*7aa0*/  @!P5 STG.E.U8 desc[UR36][R8.64+0x78], R13 ;  /* 0x0000780d0800d986 */ /* 0x0003e2000c101124 */
[----:B------:R-:W-:-:S03]  /*7ab0*/  ISETP.LT.OR P5, PT, R3, 0x1, !P2 ;  /* 0x000000010300780c */ /* 0x000fc600057a1670 */
[----:B------:R-:W-:Y:S01]  /*7ac0*/  @!P3 IMAD R25, R25, R155, RZ ;  /* 0x0000009b1919b224 */ /* 0x000fe200078e02ff */
[----:B------:R-:W-:Y:S01]  /*7ad0*/  @!P0 STG.E.U8 desc[UR36][R8.64+0x79], R151 ;  /* 0x0000799708008986 */ /* 0x000fe2000c101124 */
[----:B------:R-:W-:-:S03]  /*7ae0*/  ISETP.LT.OR P0, PT, R3, 0x2, !P2 ;  /* 0x000000020300780c */ /* 0x000fc60005701670 */
[----:B------:R-:W-:Y:S01]  /*7af0*/  @!P4 STG.E.U8 desc[UR36][R6.64], R15 ;  /* 0x0000000f0600c986 */ /* 0x000fe2000c101124 */
        /* <DEDUP_REMOVED lines=19> */
[-C--:B------:R-:W-:Y:S01]  /*7c30*/  @!P4 IMAD R9, R32, R155.reuse, RZ ;  /* 0x0000009b2009c224 */ /* 0x080fe200078e02ff */
        /* <DEDUP_REMOVED lines=127> */
[----:B-1----:R-:W-:-:S04]  /*8430*/  @!P5 IMAD R13, R74, R155, RZ ;  /* 0x0000009b4a0dd224 */ /* 0x002fc800078e02ff */
        /* <DEDUP_REMOVED lines=12> */
[----:B------:R-:W-:-:S04]  /*8500*/  @!P0 IMAD R9, R78, R155, RZ ;  /* 0x0000009b4e098224 */ /* 0x000fc800078e02ff */
[-C--:B------:R-:W-:Y:S01]  /*8510*/  @!P4 IMAD R79, R79, R155.reuse, RZ ;  /* 0x0000009b4f4fc224 */ /* 0x080fe200078e02ff */
[----:B------:R1:W-:Y:S01]  /*8520*/  @!P0 STG.E.U8 desc[UR36][R10.64+0x68], R9 ;  /* 0x000068090a008986 */ /* 0x0003e2000c101124 */
[----:B------:R-:W-:Y:S02]  /*8530*/  ISETP.LT.OR P0, PT, R3, 0x71, !P2 ;  /* 0x000000710300780c */ /* 0x000fe40005701670 */
[----:B------:R-:W-:Y:S01]  /*8540*/  @!P3 IMAD R81, R81, R155, RZ ;  /* 0x0000009b5151b224 */ /* 0x000fe200078e02ff */
[----:B------:R3:W-:Y:S01]  /*8550*/  @!P4 STG.E.U8 desc[UR36][R10.64+0x69], R79 ;  /* 0x0000694f0a00c986 */ /* 0x0007e2000c101124 */
[----:B------:R-:W-:-:S03]  /*8560*/  ISETP.LT.OR P4, PT, R3, 0x72, !P2 ;  /* 0x000000720300780c */ /* 0x000fc60005781670 */
[----:B------:R3:W-:Y:S01]  /*8570*/  @!P3 STG.E.U8 desc[UR36][R6.64+0x71], R81 ;  /* 0x000071510600b986 */ /* 0x0007e2000c101124 */
[C---:B------:R-:W-:Y:S02]  /*8580*/  ISETP.LT.OR P3, PT, R3.reuse, 0x79, !P1 ;  /* 0x000000790300780c */ /* 0x040fe40004f61670 */
[C---:B------:R-:W-:Y:S01]  /*8590*/  ISETP.LT.OR P1, PT, R3.reuse, 0x7a, !P1 ;  /* 0x0000007a0300780c */ /* 0x040fe20004f21670 */
[----:B------:R3:W-:Y:S01]  /*85a0*/  @!P5 STG.E.U8 desc[UR36][R6.64+0x70], R13 ;  /* 0x0000700d0600d986 */ /* 0x0007e2000c101124 */
[C---:B------:R-:W-:Y:S02]  /*85b0*/  ISETP.LT.OR P5, PT, R3.reuse, 0x79, !P2 ;  /* 0x000000790300780c */ /* 0x040fe400057a1670 */
[----:B------:R-:W-:Y:S01]  /*85c0*/  ISETP.LT.OR P2, PT, R3, 0x7a, !P2 ;  /* 0x0000007a0300780c */ /* 0x000fe20005741670 */
[-C--:B------:R-:W-:Y:S02]  /*85d0*/  @!P0 IMAD R3, R82, R155.reuse, RZ ;  /* 0x0000009b52038224 */ /* 0x080fe400078e02ff */
[----:B------:R-:W-:-:S03]  /*85e0*/  @!P4 IMAD R83, R83, R155, RZ ;  /* 0x0000009b5353c224 */ /* 0x000fc600078e02ff */
[----:B------:R3:W-:Y:S01]  /*85f0*/  @!P0 STG.E.U8 desc[UR36][R10.64+0x70], R3 ;  /* 0x000070030a008986 */ /* 0x0007e2000c101124 */
[-C--:B0-----:R-:W-:Y:S02]  /*8600*/  @!P3 IMAD R5, R84, R155.reuse, RZ ;  /* 0x0000009b5405b224 */ /* 0x081fe400078e02ff */
[-C--:B------:R-:W-:Y:S01]  /*8610*/  @!P1 IMAD R85, R85, R155.reuse, RZ ;  /* 0x0000009b55559224 */ /* 0x080fe200078e02ff */
[----:B------:R3:W-:Y:S01]  /*8620*/  @!P4 STG.E.U8 desc[UR36][R10.64+0x71], R83 ;  /* 0x000071530a00c986 */ /* 0x0007e2000c101124 */
[-C--:B-1----:R-:W-:Y:S02]  /*8630*/  @!P5 IMAD R9, R86, R155.reuse, RZ ;  /* 0x0000009b5609d224 */ /* 0x082fe400078e02ff */
[----:B------:R-:W-:Y:S01]  /*8640*/  @!P2 IMAD R87, R87, R155, RZ ;  /* 0x0000009b5757a224 */ /* 0x000fe200078e02ff */
[----:B------:R3:W-:Y:S04]  /*8650*/  @!P3 STG.E.U8 desc[UR36][R6.64+0x78], R5 ;  /* 0x000078050600b986 */ /* 0x0007e8000c101124 */
[----:B------:R3:W-:Y:S04]  /*8660*/  @!P1 STG.E.U8 desc[UR36][R6.64+0x79], R85 ;  /* 0x0000795506009986 */ /* 0x0007e8000c101124 */
[----:B------:R3:W-:Y:S04]  /*8670*/  @!P5 STG.E.U8 desc[UR36][R10.64+0x78], R9 ;  /* 0x000078090a00d986 */ /* 0x0007e8000c101124 */
[----:B------:R3:W-:Y:S02]  /*8680*/  @!P2 STG.E.U8 desc[UR36][R10.64+0x79], R87 ;  /* 0x000079570a00a986 */ /* 0x0007e4000c101124 */
.L_x_290:
[----:B------:R-:W-:Y:S05]  /*8690*/  BSYNC B0 ;  /* 0x0000000000007941 */ /* 0x000fea0003800000 */
.L_x_32:
[----:B------:R-:W-:Y:S01]  /*86a0*/  ULDC UR4, c[0x0][0xc] ;  /* 0x0000030000047ab9 */ /* 0x000fe20000000800 */
[----:B------:R-:W-:Y:S01]  /*86b0*/  ULDC UR5, c[0x0][0x10] ;  /* 0x0000040000057ab9 */ /* 0x000fe20000000800 */
[----:B---3--:R-:W3:Y:S01]  /*86c0*/  LDC R3, c[0x0][0x14] ;  /* 0x00000500ff037b82 */ /* 0x008ee20000000800 */
[----:B------:R-:W-:Y:S01]  /*86d0*/  UIMAD.WIDE.U32 UR4, UR4, UR5, URZ ;  /* 0x00000005040472a5 */ /* 0x000fe2000f8e003f */
[----:B------:R-:W-:Y:S01]  /*86e0*/  PRMT R0, RZ, 0x7610, R0 ;  /* 0x00007610ff007816 */ /* 0x000fe20000000000 */
[----:B------:R-:W-:Y:S02]  /*86f0*/  IMAD.MOV.U32 R153, RZ, RZ, -0x1 ;  /* 0xffffffffff997424 */ /* 0x000fe400078e00ff */
[----:B------:R-:W-:Y:S02]  /*8700*/  IMAD.MOV.U32 R22, RZ, RZ, -0x1 ;  /* 0xffffffffff167424 */ /* 0x000fe400078e00ff */
[----:B---3--:R-:W-:-:S04]  /*8710*/  IMAD.WIDE.U32 R16, R3, UR4, R16 ;  /* 0x0000000403107c25 */ /* 0x008fc8000f8e0010 */
[----:B------:R-:W-:Y:S01]  /*8720*/  IMAD R3, R3, UR5, RZ ;  /* 0x0000000503037c24 */ /* 0x000fe2000f8e02ff */
[----:B------:R-:W-:Y:S02]  /*8730*/  ULDC.64 UR4, c[0x0][0x650] ;  /* 0x0001940000047ab9 */ /* 0x000fe40000000a00 */
[----:B------:R-:W-:Y:S01]  /*8740*/  ISETP.GE.U32.AND P0, PT, R16, UR4, PT ;  /* 0x0000000410007c0c */ /* 0x000fe2000bf06070 */
[----:B------:R-:W-:-:S05]  /*8750*/  IMAD.IADD R17, R17, 0x1, R3 ;  /* 0x0000000111117824 */ /* 0x000fca00078e0203 */
[----:B------:R-:W-:-:S13]  /*8760*/  ISETP.GE.U32.AND.EX P0, PT, R17, UR5, PT, P0 ;  /* 0x0000000511007c0c */ /* 0x000fda000bf06100 */
[----:B------:R-:W-:Y:S05]  /*8770*/  @P0 BRA `(.L_x_291) ;  /* 0x0000000400640947 */ /* 0x000fea0003800000 */
[----:B------:R-:W3:Y:S01]  /*8780*/  S2R R12, SR_CTAID.X ;  /* 0x00000000000c7919 */ /* 0x000ee20000002500 */
[----:B0-----:R-:W0:Y:S01]  /*8790*/  LDC.64 R10, c[0x0][0x628] ;  /* 0x00018a00ff0a7b82 */ /* 0x001e220000000a00 */
[----:B------:R-:W-:Y:S01]  /*87a0*/  ULDC UR4, c[0x0][0x150] ;  /* 0x0000540000047ab9 */ /* 0x000fe20000000800 */
[----:B------:R-:W-:Y:S01]  /*87b0*/  IMAD.MOV.U32 R8, RZ, RZ, R16 ;  /* 0x000000ffff087224 */ /* 0x000fe200078e0010 */
[----:B------:R-:W0:Y:S01]  /*87c0*/  S2R R24, SR_CTAID.Y ;  /* 0x0000000000187919 */ /* 0x000e220000002600 */
[----:B------:R-:W-:-:S04]  /*87d0*/  IMAD.MOV.U32 R9, RZ, RZ, R17 ;  /* 0x000000ffff097224 */ /* 0x000fc800078e0011 */
[----:B------:R-:W1:Y:S08]  /*87e0*/  LDC R21, c[0x0][0x144] ;  /* 0x00005100ff157b82 */ /* 0x000e700000000800 */
[----:B------:R-:W1:Y:S08]  /*87f0*/  LDC R0, c[0x0][0x630] ;  /* 0x00018c00ff007b82 */ /* 0x000e700000000800 */
[----:B------:R-:W1:Y:S01]  /*8800*/  LDC.64 R14, c[0x0][0x620] ;  /* 0x00018800ff0e7b82 */ /* 0x000e620000000a00 */
[----:B0-----:R-:W-:-:S04]  /*8810*/  ISETP.NE.U32.AND P0, PT, R10, RZ, PT ;  /* 0x000000ff0a00720c */ /* 0x001fc80003f05070 */
[----:B------:R-:W-:Y:S02]  /*8820*/  ISETP.NE.AND.EX P0, PT, R11, RZ, PT, P0 ;  /* 0x000000ff0b00720c */ /* 0x000fe40003f05300 */
[----:B---3--:R-:W-:-:S05]  /*8830*/  I2FP.F32.U32 R3, R12 ;  /* 0x0000000c00037245 */ /* 0x008fca0000201000 */
[----:B------:R-:W-:-:S04]  /*8840*/  FMUL R3, R3, UR4 ;  /* 0x0000000403037c20 */ /* 0x000fc80008400000 */
[----:B------:R0:W3:Y:S02]  /*8850*/  F2I.U32.TRUNC.NTZ R20, R3 ;  /* 0x0000000300147305 */ /* 0x0000e4000020f000 */
[----:B------:R-:W-:Y:S05]  /*8860*/  @!P0 BRA `(.L_x_292) ;  /* 0x0000000000288947 */ /* 0x000fea0003800000 */
[----:B0-----:R-:W0:Y:S02]  /*8870*/  LDC R3, c[0x0][0x634] ;  /* 0x00018d00ff037b82 */ /* 0x001e240000000800 */
        /* <DEDUP_REMOVED lines=9> */
.L_x_292:
[----:B------:R-:W2:Y:S01]  /*8910*/  LDC.64 R28, c[0x0][0x640] ;  /* 0x00019000ff1c7b82 */ /* 0x000ea20000000a00 */
[-CC-:B-1----:R-:W-:Y:S01]  /*8920*/  SHF.R.U64 R22, R8, R0.reuse, R9.reuse ;  /* 0x0000000008167219 */ /* 0x182fe20000001209 */
[----:B---3--:R-:W-:Y:S01]  /*8930*/  IMAD.MOV R20, RZ, RZ, -R20 ;  /* 0x000000ffff147224 */ /* 0x008fe200078e0a14 */
[----:B------:R-:W-:Y:S01]  /*8940*/  SHF.R.U32.HI R0, RZ, R0, R9 ;  /* 0x00000000ff007219 */ /* 0x000fe20000011609 */
[----:B------:R-:W-:Y:S01]  /*8950*/  ULDC UR4, c[0x0][0x154] ;  /* 0x0000550000047ab9 */ /* 0x000fe20000000800 */
[----:B0-----:R-:W-:Y:S01]  /*8960*/  IADD3 R3, P0, RZ, -R22, RZ ;  /* 0x80000016ff037210 */ /* 0x001fe20007f1e0ff */
[----:B------:R-:W-:Y:S02]  /*8970*/  IMAD R21, R21, R20, R12 ;  /* 0x0000001415157224 */ /* 0x000fe400078e020c */
[----:B------:R-:W0:Y:S01]  /*8980*/  LDC R6, c[0x0][0x618] ;  /* 0x00018600ff067b82 */ /* 0x000e220000000800 */
[----:B------:R-:W-:Y:S02]  /*8990*/  IMAD.MOV.U32 R7, RZ, RZ, 0x1 ;  /* 0x00000001ff077424 */ /* 0x000fe400078e00ff */
[----:B------:R-:W-:-:S04]  /*89a0*/  IMAD.X R5, RZ, RZ, ~R0, P0 ;  /* 0x000000ffff057224 */ /* 0x000fc800000e0e00 */
[-C--:B------:R-:W-:Y:S01]  /*89b0*/  IMAD R0, R5, R14.reuse, RZ ;  /* 0x0000000e05007224 */ /* 0x080fe200078e02ff */
[----:B------:R-:W1:Y:S01]  /*89c0*/  LDC R8, c[0x0][0x608] ;  /* 0x00018200ff087b82 */ /* 0x000e620000000800 */
[----:B------:R-:W-:-:S04]  /*89d0*/  IMAD.WIDE.U32 R4, R3, R14, R16 ;  /* 0x0000000e03047225 */ /* 0x000fc800078e0010 */
[----:B------:R-:W-:Y:S01]  /*89e0*/  IMAD R3, R3, R15, R0 ;  /* 0x0000000f03037224 */ /* 0x000fe200078e0200 */
[----:B------:R-:W-:Y:S02]  /*89f0*/  I2FP.F32.U32 R0, R24 ;  /* 0x0000001800007245 */ /* 0x000fe40000201000 */
[----:B------:R-:W3:Y:S01]  /*8a00*/  LDC R26, c[0x0][0x658] ;  /* 0x00019600ff1a7b82 */ /* 0x000ee20000000800 */
[----:B------:R-:W-:Y:S01]  /*8a10*/  IMAD.IADD R3, R5, 0x1, R3 ;  /* 0x0000000105037824 */ /* 0x000fe200078e0203 */
[----:B--2---:R-:W-:Y:S01]  /*8a20*/  ISETP.NE.U32.AND P0, PT, R28, RZ, PT ;  /* 0x000000ff1c00720c */ /* 0x004fe20003f05070 */
[----:B------:R-:W-:Y:S01]  /*8a30*/  FMUL R0, R0, UR4 ;  /* 0x0000000400007c20 */ /* 0x000fe20008400000 */
[----:B------:R-:W-:Y:S02]  /*8a40*/  IMAD.MOV.U32 R5, RZ, RZ, -0x1 ;  /* 0xffffffffff057424 */ /* 0x000fe400078e00ff */
[----:B------:R-:W-:Y:S01]  /*8a50*/  ISETP.NE.AND.EX P0, PT, R29, RZ, PT, P0 ;  /* 0x000000ff1d00720c */ /* 0x000fe20003f05300 */
[----:B------:R2:W2:Y:S01]  /*8a60*/  F2I.U32.TRUNC.NTZ R13, R0 ;  /* 0x00000000000d7305 */ /* 0x0004a2000020f000 */
[----:B------:R-:W2:Y:S01]  /*8a70*/  LDC R15, c[0x0][0x148] ;  /* 0x00005200ff0f7b82 */ /* 0x000ea20000000800 */
[----:B0-----:R-:W-:-:S02]  /*8a80*/  SHF.R.U64 R12, R4, R6, R3 ;  /* 0x00000006040c7219 */ /* 0x001fc40000001203 */
[----:B------:R-:W-:-:S05]  /*8a90*/  SHF.R.U32.HI R3, RZ, R6, R3 ;  /* 0x00000006ff037219 */ /* 0x000fca0000011603 */
[----:B------:R-:W0:Y:S01]  /*8aa0*/  LDC R20, c[0x0][0x600] ;  /* 0x00018000ff147b82 */ /* 0x000e220000000800 */
[-CC-:B-1----:R-:W-:Y:S02]  /*8ab0*/  SHF.R.U64 R10, R12, R8.reuse, R3.reuse ;  /* 0x000000080c0a7219 */ /* 0x182fe40000001203 */
[----:B------:R-:W-:-:S05]  /*8ac0*/  SHF.R.U32.HI R3, RZ, R8, R3 ;  /* 0x00000008ff037219 */ /* 0x000fca0000011603 */
[----:B------:R-:W1:Y:S01]  /*8ad0*/  LDC R27, c[0x0][0x648] ;  /* 0x00019200ff1b7b82 */ /* 0x000e620000000800 */
[-C--:B---3--:R-:W-:Y:S02]  /*8ae0*/  SHF.L.U32 R4, R5, R26.reuse, RZ ;  /* 0x0000001a05047219 */ /* 0x088fe400000006ff */
[--C-:B------:R-:W-:Y:S02]  /*8af0*/  SHF.R.U64 R14, R10, R26, R3.reuse ;  /* 0x0000001a0a0e7219 */ /* 0x100fe40000001203 */
[----:B------:R-:W-:Y:S02]  /*8b00*/  LOP3.LUT R25, RZ, R4, RZ, 0x33, !PT ;  /* 0x00000004ff197212 */ /* 0x000fe400078e33ff */
[-C--:B------:R-:W-:Y:S01]  /*8b10*/  SHF.R.U32.HI R5, RZ, R26.reuse, R3 ;  /* 0x0000001aff057219 */ /* 0x080fe20000011603 */
[----:B------:R-:W3:Y:S01]  /*8b20*/  LDC R30, c[0x0][0x638] ;  /* 0x00018e00ff1e7b82 */ /* 0x000ee20000000800 */
[----:B------:R-:W-:Y:S01]  /*8b30*/  SHF.L.U32 R154, R7, R26, RZ ;  /* 0x0000001a079a7219 */ /* 0x000fe200000006ff */
[----:B------:R-:W-:-:S06]  /*8b40*/  IMAD.MOV.U32 R4, RZ, RZ, R14 ;  /* 0x000000ffff047224 */ /* 0x000fcc00078e000e */
[----:B------:R-:W0:Y:S01]  /*8b50*/  LDC R31, c[0x0][0x610] ;  /* 0x00018400ff1f7b82 */ /* 0x000e220000000800 */
        /* <DEDUP_REMOVED lines=11> */
.L_x_293:
[----:B------:R-:W-:Y:S01]  /*8c10*/  ISETP.NE.AND P0, PT, R2, 0x1, PT ;  /* 0x000000010200780c */ /* 0x000fe20003f05270 */
[----:B0-----:R-:W-:Y:S01]  /*8c20*/  VIADD R7, R20, 0xffffffff ;  /* 0xffffffff14077836 */ /* 0x001fe20000000000 */
[----:B-12---:R-:W-:Y:S01]  /*8c30*/  SHF.R.U64 R0, R4, R27, R5 ;  /* 0x0000001b04007219 */ /* 0x006fe20000001205 */
[----:B------:R-:W-:Y:S01]  /*8c40*/  IMAD.MOV R13, RZ, RZ, -R13 ;  /* 0x000000ffff0d7224 */ /* 0x000fe200078e0a0d */
[----:B------:R-:W-:Y:S01]  /*8c50*/  LOP3.LUT R5, R10, R25, RZ, 0xc0, !PT ;  /* 0x000000190a057212 */ /* 0x000fe200078ec0ff */
[----:B------:R-:W-:Y:S02]  /*8c60*/  IMAD.MOV.U32 R4, RZ, RZ, 0x1 ;  /* 0x00000001ff047424 */ /* 0x000fe400078e00ff */
[----:B------:R-:W-:Y:S02]  /*8c70*/  IMAD.MOV R3, RZ, RZ, -R0 ;  /* 0x000000ffff037224 */ /* 0x000fe400078e0a00 */
[----:B------:R-:W-:Y:S01]  /*8c80*/  IMAD R154, R154, R0, R5 ;  /* 0x000000009a9a7224 */ /* 0x000fe200078e0205 */
[----:B------:R-:W-:Y:S01]  /*8c90*/  LOP3.LUT R5, R12, R7, RZ, 0xc0, !PT ;  /* 0x000000070c057212 */ /* 0x000fe200078ec0ff */
[----:B---3--:R-:W-:-:S02]  /*8ca0*/  IMAD R0, R3, R30, R14 ;  /* 0x0000001e03007224 */ /* 0x008fc400078e020e */
[----:B------:R-:W-:Y:S02]  /*8cb0*/  @P0 IMAD R21, R15, R13, R24 ;  /* 0x0000000d0f150224 */ /* 0x000fe400078e0218 */
[----:B------:R-:W-:Y:S01]  /*8cc0*/  IMAD R3, R0, R20, R5 ;  /* 0x0000001400037224 */ /* 0x000fe200078e0205 */
[----:B------:R-:W-:Y:S01]  /*8cd0*/  PRMT R0, R4, 0x7610, R0 ;  /* 0x0000761004007816 */ /* 0x000fe20000000000 */
[----:B------:R-:W-:-:S05]  /*8ce0*/  IMAD R154, R154, R31, R21 ;  /* 0x0000001f9a9a7224 */ /* 0x000fca00078e0215 */
[----:B------:R-:W-:Y:S02]  /*8cf0*/  SEL R153, R3, R154, !P0 ;  /* 0x0000009a03997207 */ /* 0x000fe40004000000 */
[----:B------:R-:W-:-:S07]  /*8d00*/  SEL R154, R154, R3, !P0 ;  /* 0x000000039a9a7207 */ /* 0x000fce0004000000 */
.L_x_291:
[----:B------:R-:W-:-:S13]  /*8d10*/  LOP3.LUT P0, RZ, R0, 0xff, RZ, 0xc0, !PT ;  /* 0x000000ff00ff7812 */ /* 0x000fda000780c0ff */
[----:B------:R-:W-:Y:S05]  /*8d20*/  @P0 BRA `(.L_x_294) ;  /* 0xffffff8400300947 */ /* 0x000fea000383ffff */
[----:B------:R-:W-:Y:S05]  /*8d30*/  EXIT ;  /* 0x000000000000794d */ /* 0x000fea0003800000 */
.L_x_7:
[----:B0-----:R-:W-:Y:S01]  /*8d40*/  ULDC.64 UR4, c[0x0][0x650] ;  /* 0x0001940000047ab9 */ /* 0x001fe20000000a00 */
        /* <DEDUP_REMOVED lines=25> */
.L_x_296:
[----:B------:R-:W0:Y:S01]  /*8ee0*/  LDC.64 R28, c[0x0][0x640] ;  /* 0x00019000ff1c7b82 */ /* 0x000e220000000a00 */
[-CC-:B------:R-:W-:Y:S01]  /*8ef0*/  SHF.R.U64 R22, R12, R6.reuse, R13.reuse ;  /* 0x000000060c167219 */ /* 0x180fe2000000120d */
[----:B------:R-:W-:Y:S01]  /*8f00*/  IMAD.MOV.U32 R30, RZ, RZ, 0x1 ;  /* 0x00000001ff1e7424 */ /* 0x000fe200078e00ff */
[----:B------:R-:W-:Y:S02]  /*8f10*/  SHF.R.U32.HI R6, RZ, R6, R13 ;  /* 0x00000006ff067219 */ /* 0x000fe4000001160d */
        /* <DEDUP_REMOVED lines=8> */
[----:B------:R-:W-:Y:S01]  /*8fa0*/  IMAD.IADD R9, R9, 0x1, R11 ;  /* 0x0000000109097824 */ /* 0x000fe200078e020b */
[----:B0-----:R-:W-:-:S04]  /*8fb0*/  ISETP.NE.U32.AND P0, PT, R28, RZ, PT ;  /* 0x000000ff1c00720c */ /* 0x001fc80003f05070 */
[----:B------:R-:W-:Y:S02]  /*8fc0*/  ISETP.NE.AND.EX P0, PT, R29, RZ, PT, P0 ;  /* 0x000000ff1d00720c */ /* 0x000fe40003f05300 */
[----:B------:R-:W0:Y:S01]  /*8fd0*/  LDC R20, c[0x0][0x600] ;  /* 0x00018000ff147b82 */ /* 0x000e220000000800 */
[-CC-:B-1----:R-:W-:Y:S01]  /*8fe0*/  SHF.R.U64 R14, R8, R10.reuse, R9.reuse ;  /* 0x0000000a080e7219 */ /* 0x182fe20000001209 */
[----:B------:R-:W-:Y:S01]  /*8ff0*/  IMAD.MOV.U32 R8, RZ, RZ, -0x1 ;  /* 0xffffffffff087424 */ /* 0x000fe200078e00ff */
[----:B------:R-:W-:-:S05]  /*9000*/  SHF.R.U32.HI R9, RZ, R10, R9 ;  /* 0x0000000aff097219 */ /* 0x000fca0000011609 */
[----:B------:R-:W1:Y:S01]  /*9010*/  LDC R26, c[0x0][0x648] ;  /* 0x00019200ff1a7b82 */ /* 0x000e620000000800 */
[-CC-:B--2---:R-:W-:Y:S02]  /*9020*/  SHF.R.U64 R21, R14, R12.reuse, R9.reuse ;  /* 0x0000000c0e157219 */ /* 0x184fe40000001209 */
[----:B------:R-:W-:-:S05]  /*9030*/  SHF.R.U32.HI R6, RZ, R12, R9 ;  /* 0x0000000cff067219 */ /* 0x000fca0000011609 */
[----:B------:R-:W2:Y:S01]  /*9040*/  LDC R27, c[0x0][0x638] ;  /* 0x00018e00ff1b7b82 */ /* 0x000ea20000000800 */
[-C--:B---3--:R-:W-:Y:S02]  /*9050*/  SHF.L.U32 R8, R8, R25.reuse, RZ ;  /* 0x0000001908087219 */ /* 0x088fe400000006ff */
[-CC-:B------:R-:W-:Y:S02]  /*9060*/  SHF.R.U64 R23, R21, R25.reuse, R6.reuse ;  /* 0x0000001915177219 */ /* 0x180fe40000001206 */
[----:B------:R-:W-:Y:S02]  /*9070*/  LOP3.LUT R32, RZ, R8, RZ, 0x33, !PT ;  /* 0x00000008ff207212 */ /* 0x000fe400078e33ff */
[----:B------:R-:W-:Y:S01]  /*9080*/  SHF.R.U32.HI R9, RZ, R25, R6 ;  /* 0x00000019ff097219 */ /* 0x000fe20000011606 */
[----:B------:R-:W3:Y:S01]  /*9090*/  LDC R31, c[0x0][0x610] ;  /* 0x00018400ff1f7b82 */ /* 0x000ee20000000800 */
[----:B------:R-:W-:Y:S01]  /*90a0*/  IMAD.MOV.U32 R8, RZ, RZ, R23 ;  /* 0x000000ffff087224 */ /* 0x000fe200078e0017 */
[----:B------:R-:W-:Y:S06]  /*90b0*/  @!P0 BRA `(.L_x_297) ;  /* 0x0000000000288947 */ /* 0x000fec0003800000 */
        /* <DEDUP_REMOVED lines=10> */
.L_x_297:
[----:B------:R-:W-:Y:S02]  /*9160*/  ISETP.NE.AND P0, PT, R2, 0x1, PT ;  /* 0x000000010200780c */ /* 0x000fe40003f05270 */
[----:B-1----:R-:W-:Y:S01]  /*9170*/  SHF.R.U64 R6, R8, R26, R9 ;  /* 0x0000001a08067219 */ /* 0x002fe20000001209 */
[----:B0-----:R-:W-:Y:S01]  /*9180*/  VIADD R9, R20, 0xffffffff ;  /* 0xffffffff14097836 */ /* 0x001fe20000000000 */
[----:B------:R-:W-:Y:S02]  /*9190*/  SHF.L.U32 R30, R30, R25, RZ ;  /* 0x000000191e1e7219 */ /* 0x000fe400000006ff */
[----:B------:R-:W-:Y:S01]  /*91a0*/  LOP3.LUT R5, R21, R32, RZ, 0xc0, !PT ;  /* 0x0000002015057212 */ /* 0x000fe200078ec0ff */
[----:B------:R-:W-:-:S04]  /*91b0*/  IMAD.MOV R8, RZ, RZ, -R6 ;  /* 0x000000ffff087224 */ /* 0x000fc800078e0a06 */
[----:B------:R-:W-:Y:S01]  /*91c0*/  IMAD R6, R30, R6, R5 ;  /* 0x000000061e067224 */ /* 0x000fe200078e0205 */
[----:B------:R-:W-:Y:S01]  /*91d0*/  LOP3.LUT R5, R14, R9, RZ, 0xc0, !PT ;  /* 0x000000090e057212 */ /* 0x000fe200078ec0ff */
[----:B------:R-:W-:Y:S02]  /*91e0*/  @P0 IMAD R3, R7, R24, R4 ;  /* 0x0000001807030224 */ /* 0x000fe400078e0204 */
[----:B--2---:R-:W-:Y:S02]  /*91f0*/  IMAD R4, R8, R27, R23 ;  /* 0x0000001b08047224 */ /* 0x004fe400078e0217 */
[----:B---3--:R-:W-:Y:S02]  /*9200*/  IMAD R3, R6, R31, R3 ;  /* 0x0000001f06037224 */ /* 0x008fe400078e0203 */
[----:B------:R-:W-:Y:S02]  /*9210*/  IMAD R4, R4, R20, R5 ;  /* 0x0000001404047224 */ /* 0x000fe400078e0205 */
[----:B------:R-:W-:-:S02]  /*9220*/  IMAD.MOV.U32 R8, RZ, RZ, 0x1 ;  /* 0x00000001ff087424 */ /* 0x000fc400078e00ff */
[----:B------:R-:W-:Y:S01]  /*9230*/  IMAD.MOV.U32 R6, RZ, RZ, R22 ;  /* 0x000000ffff067224 */ /* 0x000fe200078e0016 */
[----:B------:R-:W-:Y:S02]  /*9240*/  SEL R21, R4, R3, !P0 ;  /* 0x0000000304157207 */ /* 0x000fe40004000000 */
[----:B------:R-:W-:-:S07]  /*9250*/  SEL R20, R3, R4, !P0 ;  /* 0x0000000403147207 */ /* 0x000fce0004000000 */
.L_x_295:
[----:B------:R-:W-:-:S08]  /*9260*/  NOP ;  /* 0x0000000000007918 */ /* 0x000fd00000000000 */
[----:B------:R-:W0:-:S00]  /*9270*/  USETMAXREG.DEALLOC.CTAPOOL 0x28 ;  /* 0x00000028000079c8 */ /* 0x000e0000080e0500 */
[----:B0-----:R-:W-:-:S13]  /*9280*/  ISETP.NE.AND P0, PT, R0, RZ, PT ;  /* 0x000000ff0000720c */ /* 0x001fda0003f05270 */
[----:B------:R-:W-:Y:S05]  /*9290*/  @P0 EXIT ;  /* 0x000000000000094d */ /* 0x000fea0003800000 */
[----:B------:R-:W-:Y:S01]  /*92a0*/  LOP3.LUT P0, RZ, R8, 0xff, RZ, 0xc0, !PT ;  /* 0x000000ff08ff7812 */ /* 0x000fe2000780c0ff */
[----:B------:R-:W-:Y:S02]  /*92b0*/  IMAD.MOV.U32 R0, RZ, RZ, 0x1 ;  /* 0x00000001ff007424 */ /* 0x000fe400078e00ff */
[----:B------:R-:W-:-:S10]  /*92c0*/  IMAD.MOV.U32 R3, RZ, RZ, RZ ;  /* 0x000000ffff037224 */ /* 0x000fd400078e00ff */
[----:B------:R-:W-:Y:S05]  /*92d0*/  @!P0 BRA `(.L_x_298) ;  /* 0x0000000c004c8947 */ /* 0x000fea0003800000 */
[----:B------:R-:W0:Y:S01]  /*92e0*/  LDC R0, c[0x0][0x28c] ;  /* 0x0000a300ff007b82 */ /* 0x000e220000000800 */
[----:B------:R-:W1:Y:S01]  /*92f0*/  S2R R10, SR_CgaCtaId ;  /* 0x00000000000a7919 */ /* 0x000e620000008800 */
[----:B------:R-:W-:Y:S01]  /*9300*/  ULDC UR5, c[0x0][0x658] ;  /* 0x0001960000057ab9 */ /* 0x000fe20000000800 */
[----:B------:R-:W-:Y:S01]  /*9310*/  UMOV UR7, 0xffffffff ;  /* 0xffffffff00077882 */ /* 0x000fe20000000000 */
[----:B------:R-:W-:Y:S01]  /*9320*/  ULDC UR6, c[0x0][0xc] ;  /* 0x0000030000067ab9 */ /* 0x000fe20000000800 */
[----:B------:R-:W-:Y:S01]  /*9330*/  USHF.L.U32 UR8, UR7, UR5, URZ ;  /* 0x0000000507087299 */ /* 0x000fe2000800063f */
[----:B------:R-:W-:Y:S01]  /*9340*/  BSSY B0, `(.L_x_298) ;  /* 0x00000cc000007945 */ /* 0x000fe20003800000 */
[----:B------:R-:W-:Y:S01]  /*9350*/  UMOV UR9, 0x1 ;  /* 0x0000000100097882 */ /* 0x000fe20000000000 */
[----:B------:R-:W-:Y:S01]  /*9360*/  ULDC UR7, c[0x0][0x10] ;  /* 0x0000040000077ab9 */ /* 0x000fe20000000800 */
[----:B------:R-:W-:Y:S01]  /*9370*/  USHF.L.U32 UR18, UR9, UR5, URZ ;  /* 0x0000000509127299 */ /* 0x000fe2000800063f */
[----:B------:R-:W-:Y:S01]  /*9380*/  IMAD.MOV.U32 R9, RZ, RZ, 0x1 ;  /* 0x00000001ff097424 */ /* 0x000fe200078e00ff */
[----:B------:R-:W-:Y:S01]  /*9390*/  UIMAD.WIDE.U32 UR6, UR6, UR7, URZ ;  /* 0x00000007060672a5 */ /* 0x000fe2000f8e003f */
[----:B------:R-:W-:Y:S01]  /*93a0*/  LOP3.LUT R13, R19, 0x2, RZ, 0xfc, !PT ;  /* 0x00000002130d7812 */ /* 0x000fe200078efcff */
[----:B------:R-:W-:Y:S01]  /*93b0*/  ULDC UR5, c[0x0][0x14] ;  /* 0x0000050000057ab9 */ /* 0x000fe20000000800 */
[----:B------:R-:W-:Y:S01]  /*93c0*/  ULDC UR4, c[0x0][0x600] ;  /* 0x0001800000047ab9 */ /* 0x000fe20000000800 */
[----:B------:R-:W-:-:S02]  /*93d0*/  UIMAD.WIDE.U32 UR22, UR6, UR5, URZ ;  /* 0x00000005061672a5 */ /* 0x000fc4000f8e003f */
[----:B------:R-:W-:Y:S02]  /*93e0*/  UIMAD UR13, UR7, UR5, URZ ;  /* 0x00000005070d72a4 */ /* 0x000fe4000f8e023f */
[----:B------:R-:W-:Y:S02]  /*93f0*/  UIADD3 UR4, UR4, -0x1, URZ ;  /* 0xffffffff04047890 */ /* 0x000fe4000fffe03f */
[----:B------:R-:W-:Y:S02]  /*9400*/  ULOP3.LUT UR17, URZ, UR8, URZ, 0x33, !UPT ;  /* 0x000000083f117292 */ /* 0x000fe4000f8e333f */
[----:B------:R-:W-:Y:S01]  /*9410*/  UIADD3 UR13, UR23, UR13, URZ ;  /* 0x0000000d170d7290 */ /* 0x000fe2000fffe03f */
[----:B0-----:R-:W-:Y:S01]  /*9420*/  VIADD R0, R0, 0x7f ;  /* 0x0000007f00007836 */ /* 0x001fe20000000000 */
[----:B------:R-:W-:-:S04]  /*9430*/  ULDC.64 UR24, c[0x0][0x198] ;  /* 0x0000660000187ab9 */ /* 0x000fc80000000a00 */
[----:B------:R-:W-:-:S04]  /*9440*/  SHF.R.S32.HI R3, RZ, 0x1f, R0 ;  /* 0x0000001fff037819 */ /* 0x000fc80000011400 */
[----:B------:R-:W-:Y:S01]  /*9450*/  LEA.HI R8, R3, R0, RZ, 0x7 ;  /* 0x0000000003087211 */ /* 0x000fe200078f38ff */
[C---:B-1----:R-:W-:Y:S02]  /*9460*/  IMAD.SHL.U32 R4, R10.reuse, 0x2000, RZ ;  /* 0x000020000a047824 */ /* 0x042fe400078e00ff */
[----:B------:R-:W-:Y:S01]  /*9470*/  IMAD.SHL.U32 R10, R10, 0x40, RZ ;  /* 0x000000400a0a7824 */ /* 0x000fe200078e00ff */
[----:B------:R-:W-:Y:S01]  /*9480*/  SHF.R.S32.HI R8, RZ, 0x7, R8 ;  /* 0x00000007ff087819 */ /* 0x000fe20000011408 */
[----:B------:R-:W-:Y:S01]  /*9490*/  IMAD.MOV.U32 R0, RZ, RZ, 0x1 ;  /* 0x00000001ff007424 */ /* 0x000fe200078e00ff */
[----:B------:R-:W-:Y:S01]  /*94a0*/  LOP3.LUT R4, R4, 0x2000, RZ, 0xc0, !PT ;  /* 0x0000200004047812 */ /* 0x000fe200078ec0ff */
[----:B------:R-:W-:Y:S01]  /*94b0*/  IMAD.MOV.U32 R3, RZ, RZ, RZ ;  /* 0x000000ffff037224 */ /* 0x000fe200078e00ff */
[----:B------:R-:W-:Y:S01]  /*94c0*/  LOP3.LUT R10, R10, 0x40, RZ, 0xc0, !PT ;  /* 0x000000400a0a7812 */ /* 0x000fe200078ec0ff */
[----:B------:R-:W-:Y:S01]  /*94d0*/  VIADD R12, R8, 0x1 ;  /* 0x00000001080c7836 */ /* 0x000fe20000000000 */
[----:B------:R-:W-:-:S07]  /*94e0*/  LOP3.LUT R11, R4, 0x20100, RZ, 0xfc, !PT ;  /* 0x00020100040b7812 */ /* 0x000fce00078efcff */
.L_x_309:
[----:B------:R-:W-:-:S03]  /*94f0*/  UMOV UR5, 0xffffffff ;  /* 0xffffffff00057882 */ /* 0x000fc60000000000 */
[----:B------:R-:W-:Y:S05]  /*9500*/  BRA.DIV UR5, `(.L_x_299) ;  /* 0x0000000e05a87947 */ /* 0x000fea000b800000 */
[----:B------:R-:W-:-:S13]  /*9510*/  ELECT P6, URZ, PT ;  /* 0x00000000003f782f */ /* 0x000fda00038c0000 */
.L_x_320:
[----:B------:R-:W0:Y:S01]  /*9520*/  LDC R4, c[0x0][0x28c] ;  /* 0x0000a300ff047b82 */ /* 0x000e220000000800 */
[----:B------:R-:W-:Y:S01]  /*9530*/  BSSY B1, `(.L_x_300) ;  /* 0x0000038000017945 */ /* 0x000fe20003800000 */
[----:B0-----:R-:W-:-:S13]  /*9540*/  ISETP.LT.OR P6, PT, R4, 0x1, !P6 ;  /* 0x000000010400780c */ /* 0x001fda00077c1670 */
[----:B------:R-:W-:Y:S05]  /*9550*/  @P6 BRA `(.L_x_301) ;  /* 0x0000000000d46947 */ /* 0x000fea0003800000 */
[----:B------:R-:W-:Y:S02]  /*9560*/  IMAD R21, R21, 0x80, R10 ;  /* 0x0000008015157824 */ /* 0x000fe400078e020a */
[----:B------:R-:W-:Y:S02]  /*9570*/  IMAD.SHL.U32 R22, R20, 0x100, RZ ;  /* 0x0000010014167824 */ /* 0x000fe400078e00ff */
[----:B------:R-:W-:Y:S02]  /*9580*/  IMAD.MOV.U32 R24, RZ, RZ, RZ ;  /* 0x000000ffff187224 */ /* 0x000fe400078e00ff */
[----:B------:R-:W-:Y:S02]  /*9590*/  IMAD.MOV.U32 R4, RZ, RZ, R12 ;  /* 0x000000ffff047224 */ /* 0x000fe400078e000c */
[----:B------:R-:W-:Y:S02]  /*95a0*/  IMAD.MOV.U32 R5, RZ, RZ, R0 ;  /* 0x000000ffff057224 */ /* 0x000fe400078e0000 */
[----:B------:R-:W-:-:S07]  /*95b0*/  IMAD.MOV.U32 R14, RZ, RZ, R3 ;  /* 0x000000ffff0e7224 */ /* 0x000fce00078e0003 */
.L_x_304:
[----:B------:R-:W0:Y:S01]  /*95c0*/  S2R R20, SR_CgaCtaId ;  /* 0x0000000000147919 */ /* 0x000e220000008800 */
[----:B------:R-:W-:Y:S02]  /*95d0*/  MOV R7, 0x400 ;  /* 0x0000040000077802 */ /* 0x000fe40000000f00 */
[----:B------:R-:W-:-:S13]  /*95e0*/  LOP3.LUT P1, RZ, R18, 0x7f, RZ, 0xc0, !PT ;  /* 0x0000007f12ff7812 */ /* 0x000fda000782c0ff */
[----:B------:R-:W1:Y:S01]  /*95f0*/  @!P1 LDC R15, c[0x0][0x500] ;  /* 0x00014000ff0f9b82 */ /* 0x000e620000000800 */
[----:B0-----:R-:W-:Y:S02]  /*9600*/  LEA R23, R20, R7, 0x18 ;  /* 0x0000000714177211 */ /* 0x001fe400078ec0ff */
[----:B------:R-:W-:-:S03]  /*9610*/  SHF.L.U32 R7, R5, 0x1f, RZ ;  /* 0x0000001f05077819 */ /* 0x000fc600000006ff */
[----:B------:R-:W-:-:S04]  /*9620*/  IMAD R20, R14, 0x8, R23 ;  /* 0x000000080e147824 */ /* 0x000fc800078e0217 */
[----:B------:R-:W0:Y:S02]  /*9630*/  SYNCS.PHASECHK.TRANS64.TRYWAIT P0, [R20+URZ+0x20], R7 ;  /* 0x00002007140075a7 */ /* 0x000e24000800017f */
[----:B01----:R-:W-:Y:S05]  /*9640*/  @!P0 BRA `(.L_x_302) ;  /* 0x0000000c00788947 */ /* 0x003fea0003800000 */
.L_x_321:
[----:B0-----:R-:W-:Y:S01]  /*9650*/  PRMT R7, R13, 0x9910, RZ ;  /* 0x000099100d077816 */ /* 0x001fe200000000ff */
[----:B------:R0:W-:Y:S03]  /*9660*/  @!P1 SYNCS.ARRIVE.TRANS64 RZ, [R20+URZ], R15 ;  /* 0x0000000f14ff99a7 */ /* 0x0001e6000800003f */
[----:B------:R-:W-:-:S13]  /*9670*/  ISETP.NE.AND P0, PT, R7, 0x2, PT ;  /* 0x000000020700780c */ /* 0x000fda0003f05270 */
[----:B0-----:R-:W-:Y:S05]  /*9680*/  @P0 BRA `(.L_x_303) ;  /* 0x0000000000040947 */ /* 0x001fea0003800000 */
[----:B------:R-:W-:Y:S01]  /*9690*/  BPT.TRAP 0x1 ;  /* 0x000000040000795c */ /* 0x000fe20000300000 */
.L_x_303:
[----:B------:R-:W-:Y:S01]  /*96a0*/  R2UR UR19, R23 ;  /* 0x00000000171372ca */ /* 0x000fe200000e0000 */
[----:B------:R-:W-:Y:S01]  /*96b0*/  IMAD R23, R14, 0x8000, R23 ;  /* 0x000080000e177824 */ /* 0x000fe200078e0217 */
[----:B------:R-:W-:Y:S01]  /*96c0*/  R2UR UR9, R20 ;  /* 0x00000000140972ca */ /* 0x000fe200000e0000 */
[----:B------:R-:W-:Y:S01]  /*96d0*/  IMAD R7, R14, 0x4000, R11 ;  /* 0x000040000e077824 */ /* 0x000fe200078e020b */
[----:B------:R-:W-:Y:S01]  /*96e0*/  UIADD3 UR6, UP0, UR24, 0xf0, URZ ;  /* 0x000000f018067890 */ /* 0x000fe2000ff1e03f */
[----:B------:R-:W-:Y:S01]  /*96f0*/  VIADD R4, R4, 0xffffffff ;  /* 0xffffffff04047836 */ /* 0x000fe20000000000 */
[----:B------:R-:W-:Y:S01]  /*9700*/  R2UR UR5, R23 ;  /* 0x00000000170572ca */ /* 0x000fe200000e0000 */
[----:B------:R-:W-:Y:S01]  /*9710*/  UIADD3 UR26, UP1, UR24, 0x1f0, URZ ;  /* 0x000001f0181a7890 */ /* 0x000fe2000ff3e03f */
[----:B------:R-:W-:Y:S01]  /*9720*/  R2UR UR8, R7 ;  /* 0x00000000070872ca */ /* 0x000fe200000e0000 */
[----:B------:R-:W-:Y:S01]  /*9730*/  UIADD3.X UR7, URZ, UR25, URZ, UP0, !UPT ;  /* 0x000000193f077290 */ /* 0x000fe200087fe43f */
[----:B------:R-:W-:Y:S01]  /*9740*/  R2UR UR11, R22 ;  /* 0x00000000160b72ca */ /* 0x000fe200000e0000 */
[----:B------:R-:W-:Y:S01]  /*9750*/  VIADD R14, R14, 0x1 ;  /* 0x000000010e0e7836 */ /* 0x000fe20000000000 */
[----:B------:R-:W-:Y:S01]  /*9760*/  R2UR UR10, R24 ;  /* 0x00000000180a72ca */ /* 0x000fe200000e0000 */
[----:B------:R-:W-:Y:S01]  /*9770*/  UIADD3.X UR27, URZ, UR25, URZ, UP1, !UPT ;  /* 0x000000193f1b7290 */ /* 0x000fe20008ffe43f */
[----:B------:R-:W-:Y:S01]  /*9780*/  R2UR UR12, R6 ;  /* 0x00000000060c72ca */ /* 0x000fe200000e0000 */
[----:B------:R-:W-:Y:S01]  /*9790*/  UMOV UR14, 0x0 ;  /* 0x00000000000e7882 */ /* 0x000fe20000000000 */
[----:B------:R-:W-:Y:S01]  /*97a0*/  R2UR UR20, R21 ;  /* 0x00000000151472ca */ /* 0x000fe200000e0000 */
[----:B------:R-:W-:Y:S01]  /*97b0*/  UMOV UR15, 0x10000000 ;  /* 0x10000000000f7882 */ /* 0x000fe20000000000 */
[----:B------:R-:W-:Y:S01]  /*97c0*/  ISETP.GT.AND P1, PT, R4, 0x1, PT ;  /* 0x000000010400780c */ /* 0x000fe20003f24270 */
[----:B------:R-:W-:Y:S01]  /*97d0*/  UIADD3 UR16, UR5, 0x100, URZ ;  /* 0x0000010005107890 */ /* 0x000fe2000fffe03f */
[----:B------:R-:W-:Y:S01]  /*97e0*/  ISETP.NE.AND P0, PT, R14, 0x4, PT ;  /* 0x000000040e00780c */ /* 0x000fe20003f05270 */
[----:B------:R-:W-:Y:S01]  /*97f0*/  UIADD3 UR5, UR19, UR8, URZ ;  /* 0x0000000813057290 */ /* 0x000fe2000fffe03f */
[----:B------:R-:W-:Y:S01]  /*9800*/  VIADD R24, R24, 0x80 ;  /* 0x0000008018187836 */ /* 0x000fe20000000000 */
[----:B------:R-:W-:Y:S01]  /*9810*/  UMOV UR21, 0x30000 ;  /* 0x0003000000157882 */ /* 0x000fe20000000000 */
[----:B------:R-:W-:-:S02]  /*9820*/  SEL R20, RZ, 0x1, P0 ;  /* 0x00000001ff147807 */ /* 0x000fc40000000000 */
[----:B------:R-:W-:Y:S01]  /*9830*/  UMOV UR8, UR16 ;  /* 0x0000001000087c82 */ /* 0x000fe20008000000 */
[----:B------:R-:W-:Y:S01]  /*9840*/  SEL R14, R14, RZ, P0 ;  /* 0x000000ff0e0e7207 */ /* 0x000fe20000000000 */
[----:B------:R0:W-:Y:S01]  /*9850*/  UTMALDG.3D [UR8], [UR6], desc[UR14] ;  /* 0x00000e08060075b4 */ /* 0x0001e20008011000 */
[----:B------:R-:W-:Y:S01]  /*9860*/  LOP3.LUT R5, R5, R20, RZ, 0x3c, !PT ;  /* 0x0000001405057212 */ /* 0x000fe200078e3cff */
[----:B0-----:R-:W-:Y:S01]  /*9870*/  UMOV UR11, UR20 ;  /* 0x00000014000b7c82 */ /* 0x001fe20008000000 */
[----:B------:R-:W-:Y:S02]  /*9880*/  UMOV UR8, UR5 ;  /* 0x0000000500087c82 */ /* 0x000fe40008000000 */
[----:B------:R0:W-:Y:S02]  /*9890*/  UTMALDG.3D.MULTICAST [UR8], [UR26], UR21, desc[UR14] ;  /* 0x00000e081a0073b4 */ /* 0x0001e40008011815 */
[----:B0-----:R-:W-:Y:S05]  /*98a0*/  @P1 BRA `(.L_x_304) ;  /* 0xfffffffc00441947 */ /* 0x001fea000383ffff */
.L_x_301:
[----:B------:R-:W-:Y:S05]  /*98b0*/  BSYNC B1 ;  /* 0x0000000000017941 */ /* 0x000fea0003800000 */
.L_x_300:
[----:B------:R-:W-:Y:S01]  /*98c0*/  LOP3.LUT P1, RZ, R9, 0xff, RZ, 0xc0, !PT ;  /* 0x000000ff09ff7812 */ /* 0x000fe2000782c0ff */
[----:B------:R-:W-:Y:S01]  /*98d0*/  IMAD.IADD R3, R8, 0x1, R3 ;  /* 0x0000000108037824 */ /* 0x000fe200078e0203 */
[----:B------:R-:W-:Y:S01]  /*98e0*/  IADD3 R16, P2, R16, UR22, RZ ;  /* 0x0000001610107c10 */ /* 0x000fe2000ff5e0ff */
[----:B------:R-:W-:Y:S01]  /*98f0*/  ULDC.64 UR6, c[0x0][0x650] ;  /* 0x0001940000067ab9 */ /* 0x000fe20000000a00 */
[----:B------:R-:W-:Y:S01]  /*9900*/  BSSY B1, `(.L_x_305) ;  /* 0x000006d000017945 */ /* 0x000fe20003800000 */
[----:B------:R-:W-:Y:S01]  /*9910*/  IMAD.MOV.U32 R20, RZ, RZ, -0x1 ;  /* 0xffffffffff147424 */ /* 0x000fe200078e00ff */
[----:B------:R-:W-:Y:S01]  /*9920*/  ISETP.GT.U32.AND P0, PT, R3, 0x3, PT ;  /* 0x000000030300780c */ /* 0x000fe20003f04070 */
[----:B------:R-:W-:Y:S01]  /*9930*/  IMAD.MOV.U32 R21, RZ, RZ, -0x1 ;  /* 0xffffffffff157424 */ /* 0x000fe200078e00ff */
[----:B------:R-:W-:Y:S02]  /*9940*/  SHF.R.U32.HI R4, RZ, 0x2, R3 ;  /* 0x00000002ff047819 */ /* 0x000fe40000011603 */
[----:B------:R-:W-:-:S02]  /*9950*/  ISETP.LT.U32.AND P0, PT, R8, 0x4, P0 ;  /* 0x000000040800780c */ /* 0x000fc40000701070 */
[----:B------:R-:W-:Y:S01]  /*9960*/  IADD3.X R17, R17, UR13, RZ, P2, !PT ;  /* 0x0000000d11117c10 */ /* 0x000fe200097fe4ff */
[----:B------:R-:W0:Y:S01]  /*9970*/  @P1 S2R R6, SR_CgaCtaId ;  /* 0x0000000000061919 */ /* 0x000e220000008800 */
[----:B------:R-:W-:Y:S02]  /*9980*/  @P1 MOV R5, 0x400 ;  /* 0x0000040000051802 */ /* 0x000fe40000000f00 */
[----:B------:R-:W-:Y:S02]  /*9990*/  ISETP.GE.U32.AND P2, PT, R16, UR6, PT ;  /* 0x0000000610007c0c */ /* 0x000fe4000bf46070 */
[----:B------:R-:W-:Y:S02]  /*99a0*/  LOP3.LUT R4, R4, 0x1, RZ, 0xc0, !PT ;  /* 0x0000000104047812 */ /* 0x000fe400078ec0ff */
[----:B------:R-:W-:Y:S02]  /*99b0*/  LOP3.LUT R3, R3, 0x3, RZ, 0xc0, !PT ;  /* 0x0000000303037812 */ /* 0x000fe400078ec0ff */
[----:B------:R-:W-:-:S02]  /*99c0*/  PRMT R9, RZ, 0x7610, R9 ;  /* 0x00007610ff097816 */ /* 0x000fc40000000009 */
[----:B0-----:R-:W-:Y:S01]  /*99d0*/  @P1 LEA R5, R6, R5, 0x18 ;  /* 0x0000000506051211 */ /* 0x001fe200078ec0ff */
[----:B------:R-:W-:-:S03]  /*99e0*/  IMAD.MOV.U32 R6, RZ, RZ, -0x1 ;  /* 0xffffffffff067424 */ /* 0x000fc600078e00ff */
[----:B------:R0:W-:Y:S01]  /*99f0*/  @P1 SYNCS.ARRIVE.TRANS64.A1T0 RZ, [R5+URZ+0x58], RZ ;  /* 0x000058ff05ff19a7 */ /* 0x0001e2000810003f */
[----:B------:R-:W-:-:S04]  /*9a00*/  ISETP.NE.U32.AND P1, PT, R4, 0x1, PT ;  /* 0x000000010400780c */ /* 0x000fc80003f25070 */
[----:B------:R-:W-:Y:S02]  /*9a10*/  ISETP.GT.U32.AND P1, PT, R8, 0x3, !P1 ;  /* 0x000000030800780c */ /* 0x000fe40004f24070 */
[----:B0-----:R-:W-:Y:S02]  /*9a20*/  SEL R5, RZ, 0x1, !P0 ;  /* 0x00000001ff057807 */ /* 0x001fe40004000000 */
[----:B------:R-:W-:Y:S02]  /*9a30*/  ISETP.GE.U32.AND.EX P0, PT, R17, UR7, PT, P2 ;  /* 0x0000000711007c0c */ /* 0x000fe4000bf06120 */
[----:B------:R-:W-:-:S04]  /*9a40*/  SEL R4, RZ, 0x1, !P1 ;  /* 0x00000001ff047807 */ /* 0x000fc80004800000 */
[----:B------:R-:W-:Y:S02]  /*9a50*/  LOP3.LUT R0, R4, R0, R5, 0x96, !PT ;  /* 0x0000000004007212 */ /* 0x000fe400078e9605 */
[----:B------:R-:W-:-:S05]  /*9a60*/  PRMT R4, RZ, 0x7610, R4 ;  /* 0x00007610ff047816 */ /* 0x000fca0000000004 */
[----:B------:R-:W-:Y:S05]  /*9a70*/  @P0 BRA `(.L_x_306) ;  /* 0x0000000400540947 */ /* 0x000fea0003800000 */
[----:B------:R-:W0:Y:S01]  /*9a80*/  S2R R15, SR_CTAID.X ;  /* 0x00000000000f7919 */ /* 0x000e220000002500 */
[----:B------:R-:W-:Y:S01]  /*9a90*/  ULDC.64 UR6, c[0x0][0x628] ;  /* 0x00018a0000067ab9 */ /* 0x000fe20000000a00 */
[----:B------:R-:W-:Y:S01]  /*9aa0*/  ULDC UR8, c[0x0][0x630] ;  /* 0x00018c0000087ab9 */ /* 0x000fe20000000800 */
[----:B------:R-:W-:Y:S01]  /*9ab0*/  ISETP.NE.U32.AND P0, PT, RZ, UR6, PT ;  /* 0x00000006ff007c0c */ /* 0x000fe2000bf05070 */
[----:B------:R-:W1:Y:S01]  /*9ac0*/  S2R R20, SR_CTAID.Y ;  /* 0x0000000000147919 */ /* 0x000e620000002600 */
[----:B------:R-:W-:Y:S01]  /*9ad0*/  ULDC UR9, c[0x0][0x150] ;  /* 0x0000540000097ab9 */ /* 0x000fe20000000800 */
[----:B------:R-:W-:Y:S01]  /*9ae0*/  IMAD.MOV.U32 R4, RZ, RZ, R16 ;  /* 0x000000ffff047224 */ /* 0x000fe200078e0010 */
[----:B------:R-:W-:Y:S01]  /*9af0*/  ISETP.NE.AND.EX P0, PT, RZ, UR7, PT, P0 ;  /* 0x00000007ff007c0c */ /* 0x000fe2000bf05300 */
[----:B------:R-:W-:Y:S01]  /*9b00*/  IMAD.MOV.U32 R5, RZ, RZ, R17 ;  /* 0x000000ffff057224 */ /* 0x000fe200078e0011 */
[----:B0-----:R-:W-:-:S11]  /*9b10*/  I2FP.F32.U32 R22, R15 ;  /* 0x0000000f00167245 */ /* 0x001fd60000201000 */
[----:B------:R-:W-:Y:S05]  /*9b20*/  @!P0 BRA `(.L_x_307) ;  /* 0x0000000000288947 */ /* 0x000fea0003800000 */
[----:B------:R-:W-:Y:S02]  /*9b30*/  ULDC UR5, c[0x0][0x634] ;  /* 0x00018d0000057ab9 */ /* 0x000fe40000000800 */
[----:B------:R-:W-:-:S05]  /*9b40*/  IADD3 R5, P0, R16, UR5, RZ ;  /* 0x0000000510057c10 */ /* 0x000fca000ff1e0ff */
[----:B------:R-:W-:-:S04]  /*9b50*/  IMAD.X R21, RZ, RZ, R17, P0 ;  /* 0x000000ffff157224 */ /* 0x000fc800000e0611 */
[----:B------:R-:W-:-:S04]  /*9b60*/  IMAD.WIDE.U32 R6, R21, UR6, RZ ;  /* 0x0000000615067c25 */ /* 0x000fc8000f8e00ff */
[----:B------:R-:W-:-:S04]  /*9b70*/  IMAD.WIDE.U32 R6, P0, R5, UR7, R6 ;  /* 0x0000000705067c25 */ /* 0x000fc8000f800006 */
[----:B------:R-:W-:-:S04]  /*9b80*/  IMAD.WIDE.U32 R4, R5, UR6, RZ ;  /* 0x0000000605047c25 */ /* 0x000fc8000f8e00ff */
[----:B------:R-:W-:Y:S01]  /*9b90*/  IMAD.MOV.U32 R4, RZ, RZ, R7 ;  /* 0x000000ffff047224 */ /* 0x000fe200078e0007 */
[----:B------:R-:W-:Y:S01]  /*9ba0*/  IADD3 RZ, P1, R5, R6, RZ ;  /* 0x0000000605ff7210 */ /* 0x000fe20007f3e0ff */
[----:B------:R-:W-:-:S04]  /*9bb0*/  IMAD.X R5, RZ, RZ, RZ, P0 ;  /* 0x000000ffff057224 */ /* 0x000fc800000e06ff */
[----:B------:R-:W-:-:S08]  /*9bc0*/  IMAD.WIDE.U32.X R4, R21, UR7, R4, P1 ;  /* 0x0000000715047c25 */ /* 0x000fd000088e0404 */
.L_x_307:
[--C-:B------:R-:W-:Y:S01]  /*9bd0*/  SHF.R.U64 R14, R4, UR8, R5.reuse ;  /* 0x00000008040e7c19 */ /* 0x100fe20008001205 */
[----:B------:R-:W-:Y:S01]  /*9be0*/  FMUL R22, R22, UR9 ;  /* 0x0000000916167c20 */ /* 0x000fe20008400000 */
[----:B------:R-:W-:Y:S01]  /*9bf0*/  SHF.R.U32.HI R4, RZ, UR8, R5 ;  /* 0x00000008ff047c19 */ /* 0x000fe20008011605 */
[----:B------:R-:W0:Y:S01]  /*9c00*/  LDC R6, c[0x0][0x144] ;  /* 0x00005100ff067b82 */ /* 0x000e220000000800 */
[----:B------:R-:W-:Y:S01]  /*9c10*/  IADD3 R5, P0, RZ, -R14, RZ ;  /* 0x8000000eff057210 */ /* 0x000fe20007f1e0ff */
[----:B------:R-:W-:Y:S01]  /*9c20*/  ULDC UR5, c[0x0][0x154] ;  /* 0x0000550000057ab9 */ /* 0x000fe20000000800 */
[----:B-1----:R-:W-:Y:S01]  /*9c30*/  I2FP.F32.U32 R7, R20 ;  /* 0x0000001400077245 */ /* 0x002fe20000201000 */
[----:B------:R-:W1:Y:S01]  /*9c40*/  F2I.U32.TRUNC.NTZ R22, R22 ;  /* 0x0000001600167305 */ /* 0x000e62000020f000 */
[----:B------:R-:W-:Y:S01]  /*9c50*/  ULDC.64 UR6, c[0x0][0x620] ;  /* 0x0001880000067ab9 */ /* 0x000fe20000000a00 */
[----:B------:R-:W-:Y:S01]  /*9c60*/  IMAD.X R4, RZ, RZ, ~R4, P0 ;  /* 0x000000ffff047224 */ /* 0x000fe200000e0e04 */
[----:B------:R-:W-:Y:S01]  /*9c70*/  ISETP.NE.AND P2, PT, R2, 0x1, PT ;  /* 0x000000010200780c */ /* 0x000fe20003f45270 */
[----:B------:R-:W-:Y:S01]  /*9c80*/  FMUL R23, R7, UR5 ;  /* 0x0000000507177c20 */ /* 0x000fe20008400000 */
[----:B------:R-:W2:Y:S01]  /*9c90*/  LDC R25, c[0x0][0x148] ;  /* 0x00005200ff197b82 */ /* 0x000ea20000000800 */
[----:B------:R-:W-:Y:S01]  /*9ca0*/  IMAD R4, R4, UR6, RZ ;  /* 0x0000000604047c24 */ /* 0x000fe2000f8e02ff */
[----:B------:R-:W-:-:S03]  /*9cb0*/  ULDC UR5, c[0x0][0x618] ;  /* 0x0001860000057ab9 */ /* 0x000fc60000000800 */
[----:B------:R-:W3:Y:S01]  /*9cc0*/  F2I.U32.TRUNC.NTZ R23, R23 ;  /* 0x0000001700177305 */ /* 0x000ee2000020f000 */
[C---:B------:R-:W-:Y:S02]  /*9cd0*/  IMAD R7, R5.reuse, UR7, R4 ;  /* 0x0000000705077c24 */ /* 0x040fe4000f8e0204 */
[----:B------:R-:W-:Y:S01]  /*9ce0*/  IMAD.WIDE.U32 R4, R5, UR6, R16 ;  /* 0x0000000605047c25 */ /* 0x000fe2000f8e0010 */
[----:B------:R-:W-:Y:S02]  /*9cf0*/  ULDC.64 UR6, c[0x0][0x640] ;  /* 0x0001900000067ab9 */ /* 0x000fe40000000a00 */
[----:B------:R-:W-:Y:S01]  /*9d00*/  ISETP.NE.U32.AND P0, PT, RZ, UR6, PT ;  /* 0x00000006ff007c0c */ /* 0x000fe2000bf05070 */
[----:B------:R-:W-:Y:S02]  /*9d10*/  IMAD.IADD R5, R5, 0x1, R7 ;  /* 0x0000000105057824 */ /* 0x000fe400078e0207 */
[----:B-1----:R-:W-:Y:S01]  /*9d20*/  IMAD.MOV R22, RZ, RZ, -R22 ;  /* 0x000000ffff167224 */ /* 0x002fe200078e0a16 */
[----:B------:R-:W-:-:S02]  /*9d30*/  ISETP.NE.AND.EX P0, PT, RZ, UR7, PT, P0 ;  /* 0x00000007ff007c0c */ /* 0x000fc4000bf05300 */
[----:B------:R-:W-:Y:S01]  /*9d40*/  SHF.R.U64 R21, R4, UR5, R5 ;  /* 0x0000000504157c19 */ /* 0x000fe20008001205 */
[----:B0-----:R-:W-:Y:S01]  /*9d50*/  IMAD R15, R6, R22, R15 ;  /* 0x00000016060f7224 */ /* 0x001fe200078e020f */
[----:B------:R-:W-:Y:S01]  /*9d60*/  SHF.R.U32.HI R4, RZ, UR5, R5 ;  /* 0x00000005ff047c19 */ /* 0x000fe20008011605 */
[----:B------:R-:W-:Y:S01]  /*9d70*/  ULDC UR5, c[0x0][0x608] ;  /* 0x0001820000057ab9 */ /* 0x000fe20000000800 */
[----:B---3--:R-:W-:Y:S02]  /*9d80*/  IMAD.MOV R6, RZ, RZ, -R23 ;  /* 0x000000ffff067224 */ /* 0x008fe400078e0a17 */
[--C-:B------:R-:W-:Y:S02]  /*9d90*/  SHF.R.U64 R22, R21, UR5, R4.reuse ;  /* 0x0000000515167c19 */ /* 0x100fe40008001204 */
[----:B------:R-:W-:Y:S01]  /*9da0*/  SHF.R.U32.HI R5, RZ, UR5, R4 ;  /* 0x00000005ff057c19 */ /* 0x000fe20008011604 */
[----:B------:R-:W-:Y:S01]  /*9db0*/  ULDC UR5, c[0x0][0x658] ;  /* 0x0001960000057ab9 */ /* 0x000fe20000000800 */
[----:B--2---:R-:W-:-:S02]  /*9dc0*/  @P2 IMAD R15, R25, R6, R20 ;  /* 0x00000006190f2224 */ /* 0x004fc400078e0214 */
[--C-:B------:R-:W-:Y:S02]  /*9dd0*/  SHF.R.U64 R20, R22, UR5, R5.reuse ;  /* 0x0000000516147c19 */ /* 0x100fe40008001205 */
[----:B------:R-:W-:-:S03]  /*9de0*/  SHF.R.U32.HI R23, RZ, UR5, R5 ;  /* 0x00000005ff177c19 */ /* 0x000fc60008011605 */
[----:B------:R-:W-:Y:S02]  /*9df0*/  IMAD.MOV.U32 R6, RZ, RZ, R20 ;  /* 0x000000ffff067224 */ /* 0x000fe400078e0014 */
[----:B------:R-:W-:Y:S01]  /*9e00*/  IMAD.MOV.U32 R5, RZ, RZ, R23 ;  /* 0x000000ffff057224 */ /* 0x000fe200078e0017 */
[----:B------:R-:W-:Y:S06]  /*9e10*/  @!P0 BRA `(.L_x_308) ;  /* 0x00000000002c8947 */ /* 0x000fec0003800000 */
        /* <DEDUP_REMOVED lines=9> */
[----:B------:R-:W-:-:S04]  /*9eb0*/  IMAD.WIDE.U32.X R4, R23, UR7, R4, P1 ;  /* 0x0000000717047c25 */ /* 0x000fc800088e0404 */
[----:B------:R-:W-:-:S07]  /*9ec0*/  IMAD.MOV.U32 R6, RZ, RZ, R4 ;  /* 0x000000ffff067224 */ /* 0x000fce00078e0004 */
.L_x_308:
[----:B------:R-:W-:Y:S01]  /*9ed0*/  ULDC UR5, c[0x0][0x648] ;  /* 0x0001920000057ab9 */ /* 0x000fe20000000800 */
[----:B------:R-:W-:Y:S01]  /*9ee0*/  LOP3.LUT R4, R22, UR17, RZ, 0xc0, !PT ;  /* 0x0000001116047c12 */ /* 0x000fe2000f8ec0ff */
[----:B------:R-:W-:Y:S01]  /*9ef0*/  ULDC UR6, c[0x0][0x610] ;  /* 0x0001840000067ab9 */ /* 0x000fe20000000800 */
[----:B------:R-:W-:Y:S01]  /*9f00*/  SHF.R.U64 R5, R6, UR5, R5 ;  /* 0x0000000506057c19 */ /* 0x000fe20008001205 */
[----:B------:R-:W-:Y:S01]  /*9f10*/  ULDC UR5, c[0x0][0x638] ;  /* 0x00018e0000057ab9 */ /* 0x000fe20000000800 */
[----:B------:R-:W-:Y:S01]  /*9f20*/  LOP3.LUT R21, R21, UR4, RZ, 0xc0, !PT ;  /* 0x0000000415157c12 */ /* 0x000fe2000f8ec0ff */
[----:B------:R-:W-:Y:S02]  /*9f30*/  IMAD.MOV.U32 R6, RZ, RZ, R14 ;  /* 0x000000ffff067224 */ /* 0x000fe400078e000e */
[----:B------:R-:W-:Y:S02]  /*9f40*/  IMAD.MOV R7, RZ, RZ, -R5 ;  /* 0x000000ffff077224 */ /* 0x000fe400078e0a05 */
[----:B------:R-:W-:-:S02]  /*9f50*/  IMAD R4, R5, UR18, R4 ;  /* 0x0000001205047c24 */ /* 0x000fc4000f8e0204 */
[----:B------:R-:W-:Y:S01]  /*9f60*/  IMAD R20, R7, UR5, R20 ;  /* 0x0000000507147c24 */ /* 0x000fe2000f8e0214 */
[----:B------:R-:W-:Y:S01]  /*9f70*/  ULDC UR5, c[0x0][0x600] ;  /* 0x0001800000057ab9 */ /* 0x000fe20000000800 */
[----:B------:R-:W-:Y:S02]  /*9f80*/  IMAD R15, R4, UR6, R15 ;  /* 0x00000006040f7c24 */ /* 0x000fe4000f8e020f */
[----:B------:R-:W-:Y:S02]  /*9f90*/  IMAD R20, R20, UR5, R21 ;  /* 0x0000000514147c24 */ /* 0x000fe4000f8e0215 */
[----:B------:R-:W-:-:S03]  /*9fa0*/  IMAD.MOV.U32 R4, RZ, RZ, 0x1 ;  /* 0x00000001ff047424 */ /* 0x000fc600078e00ff */
[----:B------:R-:W-:Y:S02]  /*9fb0*/  SEL R21, R20, R15, !P2 ;  /* 0x0000000f14157207 */ /* 0x000fe40005000000 */
[----:B------:R-:W-:-:S07]  /*9fc0*/  SEL R20, R15, R20, !P2 ;  /* 0x000000140f147207 */ /* 0x000fce0005000000 */
.L_x_306:
[----:B------:R-:W-:Y:S05]  /*9fd0*/  BSYNC B1 ;  /* 0x0000000000017941 */ /* 0x000fea0003800000 */
.L_x_305:
[----:B------:R-:W-:-:S13]  /*9fe0*/  LOP3.LUT P0, RZ, R4, 0xff, RZ, 0xc0, !PT ;  /* 0x000000ff04ff7812 */ /* 0x000fda000780c0ff */
[----:B------:R-:W-:Y:S05]  /*9ff0*/  @P0 BRA `(.L_x_309) ;  /* 0xfffffff4003c0947 */ /* 0x000fea000383ffff */
[----:B------:R-:W-:Y:S05]  /*a000*/  BSYNC B0 ;  /* 0x0000000000007941 */ /* 0x000fea0003800000 */
.L_x_298:
[----:B------:R-:W-:-:S03]  /*a010*/  UMOV UR5, 0xffffffff ;  /* 0xffffffff00057882 */ /* 0x000fc60000000000 */
[----:B------:R-:W-:Y:S05]  /*a020*/  BRA.DIV UR5, `(.L_x_310) ;  /* 0x0000000605147947 */ /* 0x000fea000b800000 */
[----:B------:R-:W-:-:S13]  /*a030*/  ELECT P6, URZ, PT ;  /* 0x00000000003f782f */ /* 0x000fda00038c0000 */
.L_x_324:
[----:B------:R-:W-:Y:S04]  /*a040*/  BSSY B0, `(.L_x_311) ;  /* 0x000002b000007945 */ /* 0x000fe80003800000 */
[----:B------:R-:W-:Y:S05]  /*a050*/  @!P6 BRA `(.L_x_312) ;  /* 0x0000000000a4e947 */ /* 0x000fea0003800000 */
[----:B------:R-:W-:-:S04]  /*a060*/  LOP3.LUT R19, R19, 0x2, RZ, 0xfc, !PT ;  /* 0x0000000213137812 */ /* 0x000fc800078efcff */
[----:B------:R-:W-:-:S13]  /*a070*/  ISETP.NE.AND P0, PT, R19, 0x3, PT ;  /* 0x000000031300780c */ /* 0x000fda0003f05270 */
[----:B------:R-:W-:Y:S05]  /*a080*/  @!P0 BRA `(.L_x_313) ;  /* 0x0000000000048947 */ /* 0x000fea0003800000 */
[----:B------:R-:W-:Y:S01]  /*a090*/  BPT.TRAP 0x1 ;  /* 0x000000040000795c */ /* 0x000fe20000300000 */
.L_x_313:
[----:B------:R-:W0:Y:S01]  /*a0a0*/  S2R R5, SR_CgaCtaId ;  /* 0x0000000000057919 */ /* 0x000e220000008800 */
[----:B------:R-:W-:Y:S02]  /*a0b0*/  MOV R2, 0x400 ;  /* 0x0000040000027802 */ /* 0x000fe40000000f00 */
[----:B------:R-:W-:Y:S02]  /*a0c0*/  SHF.L.U32 R4, R0, 0x1f, RZ ;  /* 0x0000001f00047819 */ /* 0x000fe400000006ff */
[----:B0-----:R-:W-:-:S05]  /*a0d0*/  LEA R2, R5, R2, 0x18 ;  /* 0x0000000205027211 */ /* 0x001fca00078ec0ff */
[----:B------:R-:W-:-:S04]  /*a0e0*/  VIADD R2, R2, 0x20 ;  /* 0x0000002002027836 */ /* 0x000fc80000000000 */
[C---:B------:R-:W-:Y:S02]  /*a0f0*/  IMAD R7, R3.reuse, 0x8, R2 ;  /* 0x0000000803077824 */ /* 0x040fe400078e0202 */
[----:B------:R-:W-:Y:S02]  /*a100*/  VIADD R3, R3, 0x1 ;  /* 0x0000000103037836 */ /* 0x000fe40000000000 */
[----:B------:R-:W0:Y:S03]  /*a110*/  SYNCS.PHASECHK.TRANS64.TRYWAIT P0, [R7+URZ], R4 ;  /* 0x00000004070075a7 */ /* 0x000e26000800017f */
[----:B------:R-:W-:-:S04]  /*a120*/  ISETP.NE.AND P1, PT, R3, 0x4, PT ;  /* 0x000000040300780c */ /* 0x000fc80003f25270 */
[----:B------:R-:W-:Y:S02]  /*a130*/  SEL R5, RZ, 0x1, P1 ;  /* 0x00000001ff057807 */ /* 0x000fe40000800000 */
[----:B------:R-:W-:Y:S02]  /*a140*/  SEL R3, R3, RZ, P1 ;  /* 0x000000ff03037207 */ /* 0x000fe40000800000 */
[----:B------:R-:W-:-:S03]  /*a150*/  LOP3.LUT R6, R0, R5, RZ, 0x3c, !PT ;  /* 0x0000000500067212 */ /* 0x000fc600078e3cff */
[----:B------:R-:W-:Y:S01]  /*a160*/  IMAD R8, R3, 0x8, R2 ;  /* 0x0000000803087824 */ /* 0x000fe200078e0202 */
[----:B------:R-:W-:Y:S01]  /*a170*/  SHF.L.U32 R5, R6, 0x1f, RZ ;  /* 0x0000001f06057819 */ /* 0x000fe200000006ff */
[----:B0-----:R-:W-:Y:S06]  /*a180*/  @!P0 BRA `(.L_x_314) ;  /* 0x0000000000dc8947 */ /* 0x001fec0003800000 */
.L_x_325:
[----:B------:R-:W1:Y:S01]  /*a190*/  SYNCS.PHASECHK.TRANS64.TRYWAIT P0, [R8+URZ], R5 ;  /* 0x00000005080075a7 */ /* 0x000e62000800017f */
[----:B------:R-:W-:-:S05]  /*a1a0*/  VIADD R0, R3, 0x1 ;  /* 0x0000000103007836 */ /* 0x000fca0000000000 */
[----:B------:R-:W-:-:S04]  /*a1b0*/  ISETP.NE.AND P1, PT, R0, 0x4, PT ;  /* 0x000000040000780c */ /* 0x000fc80003f25270 */
[----:B------:R-:W-:Y:S02]  /*a1c0*/  SEL R3, RZ, 0x1, P1 ;  /* 0x00000001ff037807 */ /* 0x000fe40000800000 */
[----:B0-----:R-:W-:Y:S02]  /*a1d0*/  SEL R7, R0, RZ, P1 ;  /* 0x000000ff00077207 */ /* 0x001fe40000800000 */
[----:B------:R-:W-:-:S03]  /*a1e0*/  LOP3.LUT R9, R6, R3, RZ, 0x3c, !PT ;  /* 0x0000000306097212 */ /* 0x000fc600078e3cff */
[----:B------:R-:W-:Y:S01]  /*a1f0*/  IMAD R11, R7, 0x8, R2 ;  /* 0x00000008070b7824 */ /* 0x000fe200078e0202 */
[----:B------:R-:W-:Y:S01]  /*a200*/  SHF.L.U32 R6, R9, 0x1f, RZ ;  /* 0x0000001f09067819 */ /* 0x000fe200000006ff */
[----:B-1----:R-:W-:Y:S06]  /*a210*/  @!P0 BRA `(.L_x_315) ;  /* 0x0000000000cc8947 */ /* 0x002fec0003800000 */
.L_x_326:
[----:B------:R-:W1:Y:S01]  /*a220*/  SYNCS.PHASECHK.TRANS64.TRYWAIT P0, [R11+URZ], R6 ;  /* 0x000000060b0075a7 */ /* 0x000e62000800017f */
[----:B------:R-:W-:-:S05]  /*a230*/  VIADD R0, R7, 0x1 ;  /* 0x0000000107007836 */ /* 0x000fca0000000000 */
[----:B------:R-:W-:-:S04]  /*a240*/  ISETP.NE.AND P1, PT, R0, 0x4, PT ;  /* 0x000000040000780c */ /* 0x000fc80003f25270 */
[----:B------:R-:W-:Y:S02]  /*a250*/  SEL R4, RZ, 0x1, P1 ;  /* 0x00000001ff047807 */ /* 0x000fe40000800000 */
[----:B------:R-:W-:Y:S02]  /*a260*/  SEL R3, R0, RZ, P1 ;  /* 0x000000ff00037207 */ /* 0x000fe40000800000 */
[----:B------:R-:W-:Y:S01]  /*a270*/  LOP3.LUT R0, R9, R4, RZ, 0x3c, !PT ;  /* 0x0000000409007212 */ /* 0x000fe200078e3cff */
[----:B-1----:R-:W-:Y:S06]  /*a280*/  @!P0 BRA `(.L_x_316) ;  /* 0x0000000000c48947 */ /* 0x002fec0003800000 */
.L_x_327:
[----:B------:R-:W-:Y:S01]  /*a290*/  IMAD R3, R3, 0x8, R2 ;  /* 0x0000000803037824 */ /* 0x000fe200078e0202 */
[----:B------:R-:W-:-:S07]  /*a2a0*/  SHF.L.U32 R0, R0, 0x1f, RZ ;  /* 0x0000001f00007819 */ /* 0x000fce00000006ff */
.L_x_317:
[----:B--2---:R2:W3:Y:S02]  /*a2b0*/  SYNCS.PHASECHK.TRANS64.TRYWAIT P0, [R3+URZ], R0 ;  /* 0x00000000030075a7 */ /* 0x0044e4000800017f */
[----:B---3--:R-:W-:Y:S05]  /*a2c0*/  @!P0 NANOSLEEP.SYNCS 0x989680 ;  /* 0x009896800000895d */ /* 0x008fea0003900000 */
[----:B------:R-:W3:Y:S02]  /*a2d0*/  @!P0 SYNCS.PHASECHK.TRANS64 P0, [R3+URZ], R0 ;  /* 0x00000000030085a7 */ /* 0x000ee4000800007f */
[----:B---3--:R-:W-:Y:S05]  /*a2e0*/  @!P0 BRA `(.L_x_317) ;  /* 0xfffffffc00f08947 */ /* 0x008fea000383ffff */
.L_x_312:
[----:B------:R-:W-:Y:S05]  /*a2f0*/  BSYNC B0 ;  /* 0x0000000000007941 */ /* 0x000fea0003800000 */
.L_x_311:
[----:B------:R-:W-:Y:S05]  /*a300*/  EXIT ;  /* 0x000000000000794d */ /* 0x000fea0003800000 */
.L_x_21:
[----:B----4-:R4:W0:Y:S02]  /*a310*/  SYNCS.PHASECHK.TRANS64.TRYWAIT P1, [R3+URZ], R0 ;  /* 0x00000000030075a7 */ /* 0x010824000802017f */
[----:B0-----:R-:W-:Y:S05]  /*a320*/  @!P1 NANOSLEEP.SYNCS 0x989680 ;  /* 0x009896800000995d */ /* 0x001fea0003900000 */
[----:B------:R-:W0:Y:S02]  /*a330*/  @!P1 SYNCS.PHASECHK.TRANS64 P1, [R3+URZ], R0 ;  /* 0x00000000030095a7 */ /* 0x000e24000802007f */
[----:B0-----:R-:W-:Y:S05]  /*a340*/  @!P1 BRA `(.L_x_21) ;  /* 0xfffffffc00f09947 */ /* 0x001fea000383ffff */
[----:B------:R-:W-:Y:S05]  /*a350*/  BRA `(.L_x_20) ;  /* 0xffffff7000747947 */ /* 0x000fea000383ffff */
.L_x_26:
[----:B-1----:R1:W3:Y:S02]  /*a360*/  SYNCS.PHASECHK.TRANS64.TRYWAIT P1, [R5+URZ], R4 ;  /* 0x00000004050075a7 */ /* 0x0022e4000802017f */
[----:B---3--:R-:W-:Y:S05]  /*a370*/  @!P1 NANOSLEEP.SYNCS 0x989680 ;  /* 0x009896800000995d */ /* 0x008fea0003900000 */
[----:B------:R-:W3:Y:S02]  /*a380*/  @!P1 SYNCS.PHASECHK.TRANS64 P1, [R5+URZ], R4 ;  /* 0x00000004050095a7 */ /* 0x000ee4000802007f */
[----:B---3--:R-:W-:Y:S05]  /*a390*/  @!P1 BRA `(.L_x_26) ;  /* 0xfffffffc00f09947 */ /* 0x008fea000383ffff */
[----:B------:R-:W-:Y:S05]  /*a3a0*/  BRA `(.L_x_25) ;  /* 0xffffff7400b07947 */ /* 0x000fea000383ffff */
.L_x_299:
[----:B------:R-:W-:Y:S01]  /*a3b0*/  BSSY B1, `(.L_x_318) ;  /* 0x0000006000017945 */ /* 0x000fe20003800000 */
[----:B------:R-:W-:-:S07]  /*a3c0*/  IMAD.MOV.U32 R15, RZ, RZ, -0x1 ;  /* 0xffffffffff0f7424 */ /* 0x000fce00078e00ff */
[----:B------:R-:W-:Y:S05]  /*a3d0*/  WARPSYNC.COLLECTIVE R15, `(.L_x_319) ;  /* 0x000000000f0c7348 */ /* 0x000fea0003c00000 */
[----:B------:R-:W-:Y:S02]  /*a3e0*/  ELECT P6, UR62, PT ;  /* 0x00000000003e782f */ /* 0x000fe400038c0000 */
[----:B------:R-:W-:Y:S01]  /*a3f0*/  MOV R14, UR62 ;  /* 0x0000003e000e7c02 */ /* 0x000fe20008000f00 */
[----:B------:R-:W-:Y:S10]  /*a400*/  ENDCOLLECTIVE ;  /* 0x000000000000791b */ /* 0x000ff40003800000 */
.L_x_319:
[----:B------:R-:W-:Y:S05]  /*a410*/  BSYNC B1 ;  /* 0x0000000000017941 */ /* 0x000fea0003800000 */
.L_x_318:
[----:B------:R-:W-:Y:S05]  /*a420*/  BRA `(.L_x_320) ;  /* 0xfffffff0003c7947 */ /* 0x000fea000383ffff */
.L_x_302:
[----:B0-----:R0:W1:Y:S02]  /*a430*/  SYNCS.PHASECHK.TRANS64.TRYWAIT P0, [R20+URZ+0x20], R7 ;  /* 0x00002007140075a7 */ /* 0x001064000800017f */
[----:B-1----:R-:W-:Y:S05]  /*a440*/  @!P0 NANOSLEEP.SYNCS 0x989680 ;  /* 0x009896800000895d */ /* 0x002fea0003900000 */
[----:B------:R-:W1:Y:S02]  /*a450*/  @!P0 SYNCS.PHASECHK.TRANS64 P0, [R20+URZ+0x20], R7 ;  /* 0x00002007140085a7 */ /* 0x000e64000800007f */
[----:B-1----:R-:W-:Y:S05]  /*a460*/  @!P0 BRA `(.L_x_302) ;  /* 0xfffffffc00f08947 */ /* 0x002fea000383ffff */
[----:B------:R-:W-:Y:S05]  /*a470*/  BRA `(.L_x_321) ;  /* 0xfffffff000747947 */ /* 0x000fea000383ffff */
.L_x_310:
[----:B------:R-:W-:Y:S01]  /*a480*/  BSSY B0, `(.L_x_322) ;  /* 0x0000006000007945 */ /* 0x000fe20003800000 */
[----:B------:R-:W-:-:S07]  /*a490*/  IMAD.MOV.U32 R15, RZ, RZ, -0x1 ;  /* 0xffffffffff0f7424 */ /* 0x000fce00078e00ff */
[----:B------:R-:W-:Y:S05]  /*a4a0*/  WARPSYNC.COLLECTIVE R15, `(.L_x_323) ;  /* 0x000000000f0c7348 */ /* 0x000fea0003c00000 */
[----:B------:R-:W-:Y:S02]  /*a4b0*/  ELECT P6, UR62, PT ;  /* 0x00000000003e782f */ /* 0x000fe400038c0000 */
[----:B------:R-:W-:Y:S01]  /*a4c0*/  MOV R14, UR62 ;  /* 0x0000003e000e7c02 */ /* 0x000fe20008000f00 */
[----:B------:R-:W-:Y:S10]  /*a4d0*/  ENDCOLLECTIVE ;  /* 0x000000000000791b */ /* 0x000ff40003800000 */
.L_x_323:
[----:B------:R-:W-:Y:S05]  /*a4e0*/  BSYNC B0 ;  /* 0x0000000000007941 */ /* 0x000fea0003800000 */
.L_x_322:
[----:B------:R-:W-:Y:S05]  /*a4f0*/  BRA `(.L_x_324) ;  /* 0xfffffff800d07947 */ /* 0x000fea000383ffff */
.L_x_314:
[----:B0-----:R0:W1:Y:S02]  /*a500*/  SYNCS.PHASECHK.TRANS64.TRYWAIT P0, [R7+URZ], R4 ;  /* 0x00000004070075a7 */ /* 0x001064000800017f */
[----:B-1----:R-:W-:Y:S05]  /*a510*/  @!P0 NANOSLEEP.SYNCS 0x989680 ;  /* 0x009896800000895d */ /* 0x002fea0003900000 */
[----:B------:R-:W1:Y:S02]  /*a520*/  @!P0 SYNCS.PHASECHK.TRANS64 P0, [R7+URZ], R4 ;  /* 0x00000004070085a7 */ /* 0x000e64000800007f */
[----:B-1----:R-:W-:Y:S05]  /*a530*/  @!P0 BRA `(.L_x_314) ;  /* 0xfffffffc00f08947 */ /* 0x002fea000383ffff */
[----:B------:R-:W-:Y:S05]  /*a540*/  BRA `(.L_x_325) ;  /* 0xfffffffc00107947 */ /* 0x000fea000383ffff */
.L_x_315:
[----:B0-----:R0:W1:Y:S02]  /*a550*/  SYNCS.PHASECHK.TRANS64.TRYWAIT P0, [R8+URZ], R5 ;  /* 0x00000005080075a7 */ /* 0x001064000800017f */
[----:B-1----:R-:W-:Y:S05]  /*a560*/  @!P0 NANOSLEEP.SYNCS 0x989680 ;  /* 0x009896800000895d */ /* 0x002fea0003900000 */
[----:B------:R-:W1:Y:S02]  /*a570*/  @!P0 SYNCS.PHASECHK.TRANS64 P0, [R8+URZ], R5 ;  /* 0x00000005080085a7 */ /* 0x000e64000800007f */
[----:B-1----:R-:W-:Y:S05]  /*a580*/  @!P0 BRA `(.L_x_315) ;  /* 0xfffffffc00f08947 */ /* 0x002fea000383ffff */
[----:B------:R-:W-:Y:S05]  /*a590*/  BRA `(.L_x_326) ;  /* 0xfffffffc00207947 */ /* 0x000fea000383ffff */
.L_x_316:
[----:B-1----:R1:W2:Y:S02]  /*a5a0*/  SYNCS.PHASECHK.TRANS64.TRYWAIT P0, [R11+URZ], R6 ;  /* 0x000000060b0075a7 */ /* 0x0022a4000800017f */
[----:B--2---:R-:W-:Y:S05]  /*a5b0*/  @!P0 NANOSLEEP.SYNCS 0x989680 ;  /* 0x009896800000895d */ /* 0x004fea0003900000 */
[----:B------:R-:W2:Y:S02]  /*a5c0*/  @!P0 SYNCS.PHASECHK.TRANS64 P0, [R11+URZ], R6 ;  /* 0x000000060b0085a7 */ /* 0x000ea4000800007f */
[----:B--2---:R-:W-:Y:S05]  /*a5d0*/  @!P0 BRA `(.L_x_316) ;  /* 0xfffffffc00f08947 */ /* 0x004fea000383ffff */
[----:B------:R-:W-:Y:S05]  /*a5e0*/  BRA `(.L_x_327) ;  /* 0xfffffffc00287947 */ /* 0x000fea000383ffff */
.L_x_328:
[----:B------:R-:W-:-:S00]  /*a5f0*/  BRA `(.L_x_328) ;  /* 0xfffffffc00fc7947 */ /* 0x000fc0000383ffff */
[----:B------:R-:W-:-:S00]  /*a600*/  NOP ;  /* 0x0000000000007918 */ /* 0x000fc00000000000 */
[----:B------:R-:W-:-:S00]  /*a610*/  NOP ;  /* 0x0000000000007918 */ /* 0x000fc00000000000 */
[----:B------:R-:W-:-:S00]  /*a620*/  NOP ;  /* 0x0000000000007918 */ /* 0x000fc00000000000 */
[----:B------:R-:W-:-:S00]  /*a630*/  NOP ;  /* 0x0000000000007918 */ /* 0x000fc00000000000 */
[----:B------:R-:W-:-:S00]  /*a640*/  NOP ;  /* 0x0000000000007918 */ /* 0x000fc00000000000 */
[----:B------:R-:W-:-:S00]  /*a650*/  NOP ;  /* 0x0000000000007918 */ /* 0x000fc00000000000 */
[----:B------:R-:W-:-:S00]  /*a660*/  NOP ;  /* 0x0000000000007918 */ /* 0x000fc00000000000 */
[----:B------:R-:W-:-:S00]  /*a670*/  NOP ;  /* 0x0000000000007918 */ /* 0x000fc00000000000 */
.L_x_329:


//--------------------- .nv.global.init           --------------------------
	.section	.nv.global.init,"aw",@progbits
.nv.global.init:
	.type		$str$22,@object
	.size		$str$22,($str$23 - $str$22)
$str$22:
        /*0000*/ 	.byte	0x6b, 0x5f, 0x74, 0x69, 0x6c, 0x65, 0x5f, 0x63, 0x6f, 0x75, 0x6e, 0x74, 0x20, 0x3e, 0x3d, 0x20
        /*0010*/ 	.byte	0x31, 0x00
	.type		$str$23,@object
	.size		$str$23,(__unnamed_1 - $str$23)
$str$23:
        /*0012*/ 	.byte	0x2f, 0x74, 0x6d, 0x70, 0x2f, 0x63, 0x75, 0x74, 0x6c, 0x61, 0x73, 0x73, 0x5f, 0x73, 0x77, 0x65
        /*0022*/ 	.byte	0x65, 0x70, 0x5f, 0x73, 0x72, 0x63, 0x2f, 0x69, 0x6e, 0x63, 0x6c, 0x75, 0x64, 0x65, 0x2f, 0x63
        /*0032*/ 	.byte	0x75, 0x74, 0x6c, 0x61, 0x73, 0x73, 0x2f, 0x67, 0x65, 0x6d, 0x6d, 0x2f, 0x63, 0x6f, 0x6c, 0x6c
        /*0042*/ 	.byte	0x65, 0x63, 0x74, 0x69, 0x76, 0x65, 0x2f, 0x73, 0x6d, 0x39, 0x30, 0x5f, 0x6d, 0x6d, 0x61, 0x5f
        /*0052*/ 	.byte	0x74, 0x6d, 0x61, 0x5f, 0x67, 0x6d, 0x6d, 0x61, 0x5f, 0x73, 0x73, 0x5f, 0x77, 0x61, 0x72, 0x70
        /*0062*/ 	.byte	0x73, 0x70, 0x65, 0x63, 0x69, 0x61, 0x6c, 0x69, 0x7a, 0x65, 0x64, 0x2e, 0x68, 0x70, 0x70, 0x00
	.type		__unnamed_1,@object
	.size		__unnamed_1,(.L_0 - __unnamed_1)
__unnamed_1:
        /*0072*/ 	.byte	0x76, 0x6f, 0x69, 0x64, 0x20, 0x63, 0x75, 0x74, 0x6c, 0x61, 0x73, 0x73, 0x3a, 0x3a, 0x67, 0x65
        /* <DEDUP_REMOVED lines=173> */
.L_0:


//--------------------- .nv.shared._ZN7cutlass13device_kernelINS_4gemm6kernel13GemmUniversalIN4cute5tupleIJiiiiEEENS1_10collective13CollectiveMmaINS1_34MainloopSm90TmaGmmaWarpSpecializedILi4ENS5_IJNS4_1CILi2EEENSA_ILi1EEESC_EEENS1_35KernelTmaWarpSpecializedCooperativeEEENS5_IJNSA_ILi256EEENSA_ILi128EEESH_EEEaNS5_IJlSC_lEEEaSJ_NS4_8TiledMMAINS4_8MMA_AtomIJNS4_4SM904GMMA27MMA_64x128x32_S32S8S8_SS_TNEEEENS4_6LayoutISD_NS5_IJSC_NSA_ILi0EEESR_EEEEENS5_IJNS4_10UnderscoreESU_SU_EEEEENS4_13SM90_TMA_LOADENS4_14ComposedLayoutINS4_7SwizzleILi3ELi4ELi3EEENS4_18smem_ptr_flag_bitsILi8EEENSQ_INS5_IJNSA_ILi8EEESH_EEENS5_IJSH_SC_EEEEEEEvNS4_8identityENS4_23SM90_TMA_LOAD_MULTICASTES17_vS18_EENS_8epilogue10collective6detail29Sm90TmaWarpSpecializedAdapterINS1C_15DefaultEpilogueIaSJ_SJ_NS1B_6thread17LinearCombinationIaLi1EiiLNS1G_9ScaleType4KindE0ELNS_15FloatRoundStyleE2EaEENS1_15EpilogueDefaultEEEEEvvEEEEvNT_6ParamsE --------------------------
	.section	.nv.shared._ZN7cutlass13device_kernelINS_4gemm6kernel13GemmUniversalIN4cute5tupleIJiiiiEEENS1_10collective13CollectiveMmaINS1_34MainloopSm90TmaGmmaWarpSpecializedILi4ENS5_IJNS4_1CILi2EEENSA_ILi1EEESC_EEENS1_35KernelTmaWarpSpecializedCooperativeEEENS5_IJNSA_ILi256EEENSA_ILi128EEESH_EEEaNS5_IJlSC_lEEEaSJ_NS4_8TiledMMAINS4_8MMA_AtomIJNS4_4SM904GMMA27MMA_64x128x32_S32S8S8_SS_TNEEEENS4_6LayoutISD_NS5_IJSC_NSA_ILi0EEESR_EEEEENS5_IJNS4_10UnderscoreESU_SU_EEEEENS4_13SM90_TMA_LOADENS4_14ComposedLayoutINS4_7SwizzleILi3ELi4ELi3EEENS4_18smem_ptr_flag_bitsILi8EEENSQ_INS5_IJNSA_ILi8EEESH_EEENS5_IJSH_SC_EEEEEEEvNS4_8identityENS4_23SM90_TMA_LOAD_MULTICASTES17_vS18_EENS_8epilogue10collective6detail29Sm90TmaWarpSpecializedAdapterINS1C_15DefaultEpilogueIaSJ_SJ_NS1B_6thread17LinearCombinationIaLi1EiiLNS1G_9ScaleType4KindE0ELNS_15FloatRoundStyleE2EaEENS1_15EpilogueDefaultEEEEEvvEEEEvNT_6ParamsE,"aw",@nobits
	.sectionflags	@""
	.align	16
	.zero		1024


//--------------------- .nv.shared.reserved.0     --------------------------
	.section	.nv.shared.reserved.0,"aw",@nobits
	.weak		__nv_reservedSMEM_offset_0_alias
	.size		__nv_reservedSMEM_offset_0_alias, 0, 0
	.other		__nv_reservedSMEM_offset_0_alias,@"STO_CUDA_RESERVED_SHARED STV_DEFAULT"
__nv_reservedSMEM_offset_0_alias:
	.zero		0


//--------------------- .nv.global                --------------------------
	.section	.nv.global,"aw",@nobits
.nv.global:
	.type		_ZN39_INTERNAL_064cd28e_4_k_cu_57a2ff75_67474cute1_E,@object
	.size		_ZN39_INTERNAL_064cd28e_4_k_cu_57a2ff75_67474cute1_E,(_ZN39_INTERNAL_064cd28e_4_k_cu_57a2ff75_67474cuda3std3__45__cpo6cbeginE - _ZN39_INTERNAL_064cd28e_4_k_cu_57a2ff75_67474cute1_E)
_ZN39_INTERNAL_064cd28e_4_k_cu_57a2ff75_67474cute1_E:
	.zero		1
	.type		_ZN39_INTERNAL_064cd28e_4_k_cu_57a2ff75_67474cuda3std3__45__cpo6cbeginE,@object
	.size		_ZN39_INTERNAL_064cd28e_4_k_cu_57a2ff75_67474cuda3std3__45__cpo6cbeginE,(_ZN39_INTERNAL_064cd28e_4_k_cu_57a2ff75_67474cuda3std3__48in_placeE - _ZN39_INTERNAL_064cd28e_4_k_cu_57a2ff75_67474cuda3std3__45__cpo6cbeginE)
_ZN39_INTERNAL_064cd28e_4_k_cu_57a2ff75_67474cuda3std3__45__cpo6cbeginE:
	.zero		1
	.type		_ZN39_INTERNAL_064cd28e_4_k_cu_57a2ff75_67474cuda3std3__48in_placeE,@object
	.size		_ZN39_INTERNAL_064cd28e_4_k_cu_57a2ff75_67474cuda3std3__48in_placeE,(_ZN39_INTERNAL_064cd28e_4_k_cu_57a2ff75_67474cuda3std6ranges3__45__cpo9iter_moveE - _ZN39_INTERNAL_064cd28e_4_k_cu_57a2ff75_67474cuda3std3__48in_placeE)
_ZN39_INTERNAL_064cd28e_4_k_cu_57a2ff75_67474cuda3std3__48in_placeE:
	.zero		1
	.type		_ZN39_INTERNAL_064cd28e_4_k_cu_57a2ff75_67474cuda3std6ranges3__45__cpo9iter_moveE,@object
	.size		_ZN39_INTERNAL_064cd28e_4_k_cu_57a2ff75_67474cuda3std6ranges3__45__cpo9iter_moveE,(_ZN39_INTERNAL_064cd28e_4_k_cu_57a2ff75_67474cuda3std3__45__cpo5beginE - _ZN39_INTERNAL_064cd28e_4_k_cu_57a2ff75_67474cuda3std6ranges3__45__cpo9iter_moveE)
_ZN39_INTERNAL_064cd28e_4_k_cu_57a2ff75_67474cuda3std6ranges3__45__cpo9iter_moveE:
	.zero		1
	.type		_ZN39_INTERNAL_064cd28e_4_k_cu_57a2ff75_67474cuda3std3__45__cpo5beginE,@object
	.size		_ZN39_INTERNAL_064cd28e_4_k_cu_57a2ff75_67474cuda3std3__45__cpo5beginE,(_ZN39_INTERNAL_064cd28e_4_k_cu_57a2ff75_67474cuda3std3__441_GLOBAL__N__064cd28e_4_k_cu_57a2ff75_67476ignoreE - _ZN39_INTERNAL_064cd28e_4_k_cu_57a2ff75_67474cuda3std3__45__cpo5beginE)
_ZN39_INTERNAL_064cd28e_4_k_cu_57a2ff75_67474cuda3std3__45__cpo5beginE:
	.zero		1
	.type		_ZN39_INTERNAL_064cd28e_4_k_cu_57a2ff75_67474cuda3std3__441_GLOBAL__N__064cd28e_4_k_cu_57a2ff75_67476ignoreE,@object
	.size		_ZN39_INTERNAL_064cd28e_4_k_cu_57a2ff75_67474cuda3std3__441_GLOBAL__N__064cd28e_4_k_cu_57a2ff75_67476ignoreE,(_ZN39_INTERNAL_064cd28e_4_k_cu_57a2ff75_67474cute7productE - _ZN39_INTERNAL_064cd28e_4_k_cu_57a2ff75_67474cuda3std3__441_GLOBAL__N__064cd28e_4_k_cu_57a2ff75_67476ignoreE)
_ZN39_INTERNAL_064cd28e_4_k_cu_57a2ff75_67474cuda3std3__441_GLOBAL__N__064cd28e_4_k_cu_57a2ff75_67476ignoreE:
	.zero		1
	.type		_ZN39_INTERNAL_064cd28e_4_k_cu_57a2ff75_67474cute7productE,@object
	.size		_ZN39_INTERNAL_064cd28e_4_k_cu_57a2ff75_67474cute7productE,(_ZN39_INTERNAL_064cd28e_4_k_cu_57a2ff75_67474cuda3std3__45__cpo3endE - _ZN39_INTERNAL_064cd28e_4_k_cu_57a2ff75_67474cute7productE)
_ZN39_INTERNAL_064cd28e_4_k_cu_57a2ff75_67474cute7productE:
	.zero		1
	.type		_ZN39_INTERNAL_064cd28e_4_k_cu_57a2ff75_67474cuda3std3__45__cpo3endE,@object
	.size		_ZN39_INTERNAL_064cd28e_4_k_cu_57a2ff75_67474cuda3std3__45__cpo3endE,(_ZN39_INTERNAL_064cd28e_4_k_cu_57a2ff75_67474cuda3std3__419piecewise_constructE - _ZN39_INTERNAL_064cd28e_4_k_cu_57a2ff75_67474cuda3std3__45__cpo3endE)
_ZN39_INTERNAL_064cd28e_4_k_cu_57a2ff75_67474cuda3std3__45__cpo3endE:
	.zero		1
	.type		_ZN39_INTERNAL_064cd28e_4_k_cu_57a2ff75_67474cuda3std3__419piecewise_constructE,@object
	.size		_ZN39_INTERNAL_064cd28e_4_k_cu_57a2ff75_67474cuda3std3__419piecewise_constructE,(_ZN39_INTERNAL_064cd28e_4_k_cu_57a2ff75_67474cuda3std3__45__cpo4cendE - _ZN39_INTERNAL_064cd28e_4_k_cu_57a2ff75_67474cuda3std3__419piecewise_constructE)
_ZN39_INTERNAL_064cd28e_4_k_cu_57a2ff75_67474cuda3std3__419piecewise_constructE:
	.zero		1
	.type		_ZN39_INTERNAL_064cd28e_4_k_cu_57a2ff75_67474cuda3std3__45__cpo4cendE,@object
	.size		_ZN39_INTERNAL_064cd28e_4_k_cu_57a2ff75_67474cuda3std3__45__cpo4cendE,(_ZN39_INTERNAL_064cd28e_4_k_cu_57a2ff75_67474cuda3std6ranges3__45__cpo4swapE - _ZN39_INTERNAL_064cd28e_4_k_cu_57a2ff75_67474cuda3std3__45__cpo4cendE)
_ZN39_INTERNAL_064cd28e_4_k_cu_57a2ff75_67474cuda3std3__45__cpo4cendE:
	.zero		1
	.type		_ZN39_INTERNAL_064cd28e_4_k_cu_57a2ff75_67474cuda3std6ranges3__45__cpo4swapE,@object
	.size		_ZN39_INTERNAL_064cd28e_4_k_cu_57a2ff75_67474cuda3std6ranges3__45__cpo4swapE,(.L_8 - _ZN39_INTERNAL_064cd28e_4_k_cu_57a2ff75_67474cuda3std6ranges3__45__cpo4swapE)
_ZN39_INTERNAL_064cd28e_4_k_cu_57a2ff75_67474cuda3std6ranges3__45__cpo4swapE:
	.zero		1
.L_8:


//--------------------- .nv.constant0._ZN7cutlass13device_kernelINS_4gemm6kernel13GemmUniversalIN4cute5tupleIJiiiiEEENS1_10collective13CollectiveMmaINS1_34MainloopSm90TmaGmmaWarpSpecializedILi4ENS5_IJNS4_1CILi2EEENSA_ILi1EEESC_EEENS1_35KernelTmaWarpSpecializedCooperativeEEENS5_IJNSA_ILi256EEENSA_ILi128EEESH_EEEaNS5_IJlSC_lEEEaSJ_NS4_8TiledMMAINS4_8MMA_AtomIJNS4_4SM904GMMA27MMA_64x128x32_S32S8S8_SS_TNEEEENS4_6LayoutISD_NS5_IJSC_NSA_ILi0EEESR_EEEEENS5_IJNS4_10UnderscoreESU_SU_EEEEENS4_13SM90_TMA_LOADENS4_14ComposedLayoutINS4_7SwizzleILi3ELi4ELi3EEENS4_18smem_ptr_flag_bitsILi8EEENSQ_INS5_IJNSA_ILi8EEESH_EEENS5_IJSH_SC_EEEEEEEvNS4_8identityENS4_23SM90_TMA_LOAD_MULTICASTES17_vS18_EENS_8epilogue10collective6detail29Sm90TmaWarpSpecializedAdapterINS1C_15DefaultEpilogueIaSJ_SJ_NS1B_6thread17LinearCombinationIaLi1EiiLNS1G_9ScaleType4KindE0ELNS_15FloatRoundStyleE2EaEENS1_15EpilogueDefaultEEEEEvvEEEEvNT_6ParamsE --------------------------
	.section	.nv.constant0._ZN7cutlass13device_kernelINS_4gemm6kernel13GemmUniversalIN4cute5tupleIJiiiiEEENS1_10collective13CollectiveMmaINS1_34MainloopSm90TmaGmmaWarpSpecializedILi4ENS5_IJNS4_1CILi2EEENSA_ILi1EEESC_EEENS1_35KernelTmaWarpSpecializedCooperativeEEENS5_IJNSA_ILi256EEENSA_ILi128EEESH_EEEaNS5_IJlSC_lEEEaSJ_NS4_8TiledMMAINS4_8MMA_AtomIJNS4_4SM904GMMA27MMA_64x128x32_S32S8S8_SS_TNEEEENS4_6LayoutISD_NS5_IJSC_NSA_ILi0EEESR_EEEEENS5_IJNS4_10UnderscoreESU_SU_EEEEENS4_13SM90_TMA_LOADENS4_14ComposedLayoutINS4_7SwizzleILi3ELi4ELi3EEENS4_18smem_ptr_flag_bitsILi8EEENSQ_INS5_IJNSA_ILi8EEESH_EEENS5_IJSH_SC_EEEEEEEvNS4_8identityENS4_23SM90_TMA_LOAD_MULTICASTES17_vS18_EENS_8epilogue10collective6detail29Sm90TmaWarpSpecializedAdapterINS1C_15DefaultEpilogueIaSJ_SJ_NS1B_6thread17LinearCombinationIaLi1EiiLNS1G_9ScaleType4KindE0ELNS_15FloatRoundStyleE2EaEENS1_15EpilogueDefaultEEEEEvvEEEEvNT_6ParamsE,"a",@progbits
	.sectionflags	@""
	.align	4
.nv.constant0._ZN7cutlass13device_kernelINS_4gemm6kernel13GemmUniversalIN4cute5tupleIJiiiiEEENS1_10collective13CollectiveMmaINS1_34MainloopSm90TmaGmmaWarpSpecializedILi4ENS5_IJNS4_1CILi2EEENSA_ILi1EEESC_EEENS1_35KernelTmaWarpSpecializedCooperativeEEENS5_IJNSA_ILi256EEENSA_ILi128EEESH_EEEaNS5_IJlSC_lEEEaSJ_NS4_8TiledMMAINS4_8MMA_AtomIJNS4_4SM904GMMA27MMA_64x128x32_S32S8S8_SS_TNEEEENS4_6LayoutISD_NS5_IJSC_NSA_ILi0EEESR_EEEEENS5_IJNS4_10UnderscoreESU_SU_EEEEENS4_13SM90_TMA_LOADENS4_14ComposedLayoutINS4_7SwizzleILi3ELi4ELi3EEENS4_18smem_ptr_flag_bitsILi8EEENSQ_INS5_IJNSA_ILi8EEESH_EEENS5_IJSH_SC_EEEEEEEvNS4_8identityENS4_23SM90_TMA_LOAD_MULTICASTES17_vS18_EENS_8epilogue10collective6detail29Sm90TmaWarpSpecializedAdapterINS1C_15DefaultEpilogueIaSJ_SJ_NS1B_6thread17LinearCombinationIaLi1EiiLNS1G_9ScaleType4KindE0ELNS_15FloatRoundStyleE2EaEENS1_15EpilogueDefaultEEEEEvvEEEEvNT_6ParamsE:
	.zero		1664


//--------------------- SYMBOLS --------------------------

	.type		.nv.reservedSmem.offset0,@object
	.size		.nv.reservedSmem.offset0,0x4
	.type		__assertfail,@function
